// auto-generated by cutlass_sweep.gemm — config: {"arch": "sm_90", "cluster_m": 1, "cluster_n": 1, "dtype": "fp32", "dtype_b": "fp32", "layout": "nt", "stages": 5, "tile_k": 32, "tile_m": 128, "tile_n": 64}
#include "cutlass/cutlass.h"
#include "cutlass/gemm/collective/collective_builder.hpp"
#include "cutlass/gemm/device/gemm_universal_adapter.h"
#include "cutlass/gemm/kernel/gemm_universal.hpp"
#include "cutlass/epilogue/collective/collective_builder.hpp"

using ElemA = float;
using ElemB = float;
using ElemCD = float;
using Acc  = float;
using TileShape    = cute::Shape<cute::_128, cute::_64, cute::_32>;
using ClusterShape = cute::Shape<cute::_1, cute::_1, cute::_1>;

using CollectiveEpilogue = typename cutlass::epilogue::collective::CollectiveBuilder<
    cutlass::arch::Sm90, cutlass::arch::OpClassTensorOp,
    TileShape, ClusterShape,
    cutlass::epilogue::collective::EpilogueTileAuto,
    Acc, Acc,
    ElemCD, cutlass::layout::RowMajor, 128 / cutlass::sizeof_bits<ElemCD>::value,
    ElemCD, cutlass::layout::RowMajor, 128 / cutlass::sizeof_bits<ElemCD>::value,
    cutlass::epilogue::collective::EpilogueScheduleAuto
  >::CollectiveOp;

using CollectiveMainloop = typename cutlass::gemm::collective::CollectiveBuilder<
    cutlass::arch::Sm90, cutlass::arch::OpClassTensorOp,
    ElemA, cutlass::layout::RowMajor, 128 / cutlass::sizeof_bits<ElemA>::value,
    ElemB, cutlass::layout::ColumnMajor, 128 / cutlass::sizeof_bits<ElemB>::value,
    Acc,
    TileShape, ClusterShape,
    cutlass::gemm::collective::StageCount<5>,
    cutlass::gemm::collective::KernelScheduleAuto
  >::CollectiveOp;

using GemmKernel = cutlass::gemm::kernel::GemmUniversal<
    cute::Shape<int,int,int,int>,
    CollectiveMainloop,
    CollectiveEpilogue
>;
using Gemm = cutlass::gemm::device::GemmUniversalAdapter<GemmKernel>;

// Force the device kernel symbol into the cubin without needing a host main.
auto* _anchor = &cutlass::device_kernel<GemmKernel>;


// ===== COMPILED SASS (sm_90a) =====

	.target	sm_90a

	.elftype	@"ET_EXEC"


//--------------------- .note.nv.tkinfo           --------------------------
	.section	.note.nv.tkinfo,"",@"SHT_NOTE"
	.sectionflags	@"SHF_NOTE_NV_TKINFO"
	.tkinfo
        /*0018*/ 	.word	0x00000002
        /*0030*/ 	.string	""
        /*0030*/ 	.string	"ptxas"
        /*0030*/ 	.string	"Cuda compilation tools, release 13.0, V13.0.88"
        /*0030*/ 	.string	"Build cuda_13.0.r13.0/compiler.36424714_0"
        /*0030*/ 	.string	"-arch sm_90a -m 64 "



//--------------------- .note.nv.cuinfo           --------------------------
	.section	.note.nv.cuinfo,"",@"SHT_NOTE"
	.sectionflags	@"SHF_NOTE_NV_CUINFO"
        /*0018*/ 	.short	0x0002
        /*001a*/ 	.short	0x005a
        /*001c*/ 	.short	0x0082
	.zero		2


//--------------------- .nv.info                  --------------------------
	.section	.nv.info,"",@"SHT_CUDA_INFO"
	.align	4


	//----- nvinfo : EIATTR_REGCOUNT
	.align		4
        /*0000*/ 	.byte	0x04, 0x2f
        /*0002*/ 	.short	(.L_15 - .L_14)
	.align		4
.L_14:
        /*0004*/ 	.word	index@(_ZN7cutlass13device_kernelINS_4gemm6kernel13GemmUniversalIN4cute5tupleIJiiiiEEENS1_10collective13CollectiveMmaINS1_34MainloopSm90TmaGmmaWarpSpecializedILi5ENS5_IJNS4_1CILi1EEESB_SB_EEENS1_35KernelTmaWarpSpecializedCooperativeEEENS5_IJNSA_ILi128EEENSA_ILi64EEENSA_ILi32EEEEEEfNS5_IJlSB_lEEEfSJ_NS4_8TiledMMAINS4_8MMA_AtomIJNS4_4SM904GMMA29MMA_64x64x8_F32TF32TF32_SS_TNILNSN_7ScaleInE1ELSP_1EEEEEENS4_6LayoutINS5_IJNSA_ILi2EEESB_SB_EEENS5_IJSB_NSA_ILi0EEESV_EEEEENS5_IJNS4_10UnderscoreESY_SY_EEEEENS4_13SM90_TMA_LOADENS4_14ComposedLayoutINS4_7SwizzleILi3ELi4ELi3EEENS4_18smem_ptr_flag_bitsILi32EEENSS_INS5_IJNSA_ILi8EEESH_EEENS5_IJSH_SB_EEEEEEEvNS4_8identityES11_S1B_vS1C_EENS_8epilogue10collective6detail29Sm90TmaWarpSpecializedAdapterINS1F_15DefaultEpilogueIfSJ_SJ_NS1E_6thread17LinearCombinationIfLi1EffLNS1J_9ScaleType4KindE0ELNS_15FloatRoundStyleE2EfEENS1_15EpilogueDefaultEEEEEvvEEEEvNT_6ParamsE)
        /*0008*/ 	.word	0x000000a8


	//----- nvinfo : EIATTR_FRAME_SIZE
	.align		4
.L_15:
        /*000c*/ 	.byte	0x04, 0x11
        /*000e*/ 	.short	(.L_17 - .L_16)
	.align		4
.L_16:
        /*0010*/ 	.word	index@(_ZN7cutlass13device_kernelINS_4gemm6kernel13GemmUniversalIN4cute5tupleIJiiiiEEENS1_10collective13CollectiveMmaINS1_34MainloopSm90TmaGmmaWarpSpecializedILi5ENS5_IJNS4_1CILi1EEESB_SB_EEENS1_35KernelTmaWarpSpecializedCooperativeEEENS5_IJNSA_ILi128EEENSA_ILi64EEENSA_ILi32EEEEEEfNS5_IJlSB_lEEEfSJ_NS4_8TiledMMAINS4_8MMA_AtomIJNS4_4SM904GMMA29MMA_64x64x8_F32TF32TF32_SS_TNILNSN_7ScaleInE1ELSP_1EEEEEENS4_6LayoutINS5_IJNSA_ILi2EEESB_SB_EEENS5_IJSB_NSA_ILi0EEESV_EEEEENS5_IJNS4_10UnderscoreESY_SY_EEEEENS4_13SM90_TMA_LOADENS4_14ComposedLayoutINS4_7SwizzleILi3ELi4ELi3EEENS4_18smem_ptr_flag_bitsILi32EEENSS_INS5_IJNSA_ILi8EEESH_EEENS5_IJSH_SB_EEEEEEEvNS4_8identityES11_S1B_vS1C_EENS_8epilogue10collective6detail29Sm90TmaWarpSpecializedAdapterINS1F_15DefaultEpilogueIfSJ_SJ_NS1E_6thread17LinearCombinationIfLi1EffLNS1J_9ScaleType4KindE0ELNS_15FloatRoundStyleE2EfEENS1_15EpilogueDefaultEEEEEvvEEEEvNT_6ParamsE)
        /*0014*/ 	.word	0x00000000


	//----- nvinfo : EIATTR_MIN_STACK_SIZE
	.align		4
.L_17:
        /*0018*/ 	.byte	0x04, 0x12
        /*001a*/ 	.short	(.L_19 - .L_18)
	.align		4
.L_18:
        /*001c*/ 	.word	index@(_ZN7cutlass13device_kernelINS_4gemm6kernel13GemmUniversalIN4cute5tupleIJiiiiEEENS1_10collective13CollectiveMmaINS1_34MainloopSm90TmaGmmaWarpSpecializedILi5ENS5_IJNS4_1CILi1EEESB_SB_EEENS1_35KernelTmaWarpSpecializedCooperativeEEENS5_IJNSA_ILi128EEENSA_ILi64EEENSA_ILi32EEEEEEfNS5_IJlSB_lEEEfSJ_NS4_8TiledMMAINS4_8MMA_AtomIJNS4_4SM904GMMA29MMA_64x64x8_F32TF32TF32_SS_TNILNSN_7ScaleInE1ELSP_1EEEEEENS4_6LayoutINS5_IJNSA_ILi2EEESB_SB_EEENS5_IJSB_NSA_ILi0EEESV_EEEEENS5_IJNS4_10UnderscoreESY_SY_EEEEENS4_13SM90_TMA_LOADENS4_14ComposedLayoutINS4_7SwizzleILi3ELi4ELi3EEENS4_18smem_ptr_flag_bitsILi32EEENSS_INS5_IJNSA_ILi8EEESH_EEENS5_IJSH_SB_EEEEEEEvNS4_8identityES11_S1B_vS1C_EENS_8epilogue10collective6detail29Sm90TmaWarpSpecializedAdapterINS1F_15DefaultEpilogueIfSJ_SJ_NS1E_6thread17LinearCombinationIfLi1EffLNS1J_9ScaleType4KindE0ELNS_15FloatRoundStyleE2EfEENS1_15EpilogueDefaultEEEEEvvEEEEvNT_6ParamsE)
        /*0020*/ 	.word	0x00000000
.L_19:


//--------------------- .nv.compat                --------------------------
	.section	.nv.compat,"",@"SHT_CUDA_COMPAT_INFO"
	.align	4
        /*0000*/ 	.byte	0x02, 0x09, 0x01, 0x00, 0x02, 0x02, 0x04, 0x00, 0x02, 0x05, 0x05, 0x00, 0x03, 0x07, 0x01, 0x01
        /*0010*/ 	.byte	0x02, 0x03, 0x01, 0x00, 0x02, 0x06, 0x01, 0x00, 0x04, 0x0b, 0x08, 0x00, 0x00, 0x00, 0x00, 0x00
        /*0020*/ 	.byte	0x00, 0x00, 0x00, 0x00


//--------------------- .nv.info._ZN7cutlass13device_kernelINS_4gemm6kernel13GemmUniversalIN4cute5tupleIJiiiiEEENS1_10collective13CollectiveMmaINS1_34MainloopSm90TmaGmmaWarpSpecializedILi5ENS5_IJNS4_1CILi1EEESB_SB_EEENS1_35KernelTmaWarpSpecializedCooperativeEEENS5_IJNSA_ILi128EEENSA_ILi64EEENSA_ILi32EEEEEEfNS5_IJlSB_lEEEfSJ_NS4_8TiledMMAINS4_8MMA_AtomIJNS4_4SM904GMMA29MMA_64x64x8_F32TF32TF32_SS_TNILNSN_7ScaleInE1ELSP_1EEEEEENS4_6LayoutINS5_IJNSA_ILi2EEESB_SB_EEENS5_IJSB_NSA_ILi0EEESV_EEEEENS5_IJNS4_10UnderscoreESY_SY_EEEEENS4_13SM90_TMA_LOADENS4_14ComposedLayoutINS4_7SwizzleILi3ELi4ELi3EEENS4_18smem_ptr_flag_bitsILi32EEENSS_INS5_IJNSA_ILi8EEESH_EEENS5_IJSH_SB_EEEEEEEvNS4_8identityES11_S1B_vS1C_EENS_8epilogue10collective6detail29Sm90TmaWarpSpecializedAdapterINS1F_15DefaultEpilogueIfSJ_SJ_NS1E_6thread17LinearCombinationIfLi1EffLNS1J_9ScaleType4KindE0ELNS_15FloatRoundStyleE2EfEENS1_15EpilogueDefaultEEEEEvvEEEEvNT_6ParamsE --------------------------
	.section	.nv.info._ZN7cutlass13device_kernelINS_4gemm6kernel13GemmUniversalIN4cute5tupleIJiiiiEEENS1_10collective13CollectiveMmaINS1_34MainloopSm90TmaGmmaWarpSpecializedILi5ENS5_IJNS4_1CILi1EEESB_SB_EEENS1_35KernelTmaWarpSpecializedCooperativeEEENS5_IJNSA_ILi128EEENSA_ILi64EEENSA_ILi32EEEEEEfNS5_IJlSB_lEEEfSJ_NS4_8TiledMMAINS4_8MMA_AtomIJNS4_4SM904GMMA29MMA_64x64x8_F32TF32TF32_SS_TNILNSN_7ScaleInE1ELSP_1EEEEEENS4_6LayoutINS5_IJNSA_ILi2EEESB_SB_EEENS5_IJSB_NSA_ILi0EEESV_EEEEENS5_IJNS4_10UnderscoreESY_SY_EEEEENS4_13SM90_TMA_LOADENS4_14ComposedLayoutINS4_7SwizzleILi3ELi4ELi3EEENS4_18smem_ptr_flag_bitsILi32EEENSS_INS5_IJNSA_ILi8EEESH_EEENS5_IJSH_SB_EEEEEEEvNS4_8identityES11_S1B_vS1C_EENS_8epilogue10collective6detail29Sm90TmaWarpSpecializedAdapterINS1F_15DefaultEpilogueIfSJ_SJ_NS1E_6thread17LinearCombinationIfLi1EffLNS1J_9ScaleType4KindE0ELNS_15FloatRoundStyleE2EfEENS1_15EpilogueDefaultEEEEEvvEEEEvNT_6ParamsE,"",@"SHT_CUDA_INFO"
	.sectionflags	@""
	.align	4


	//----- nvinfo : EIATTR_CUDA_API_VERSION
	.align		4
        /*0000*/ 	.byte	0x04, 0x37
        /*0002*/ 	.short	(.L_21 - .L_20)
.L_20:
        /*0004*/ 	.word	0x00000082


	//----- nvinfo : EIATTR_KPARAM_INFO
	.align		4
.L_21:
        /*0008*/ 	.byte	0x04, 0x17
        /*000a*/ 	.short	(.L_23 - .L_22)
.L_22:
        /*000c*/ 	.word	0x00000000
        /*0010*/ 	.short	0x0000
        /*0012*/ 	.short	0x0070
        /*0014*/ 	.byte	0x00, 0xf0, 0x01, 0x10


	//----- nvinfo : EIATTR_SPARSE_MMA_MASK
	.align		4
.L_23:
        /*0018*/ 	.byte	0x03, 0x50
        /*001a*/ 	.short	0x0000


	//----- nvinfo : EIATTR_MAXREG_COUNT
	.align		4
        /*001c*/ 	.byte	0x03, 0x1b
        /*001e*/ 	.short	0x00a8


	//----- nvinfo : EIATTR_NUM_BARRIERS
	.align		4
        /*0020*/ 	.byte	0x02, 0x4c
        /*0022*/ 	.byte	0x01
	.zero		1


	//----- nvinfo : EIATTR_EXTERNS
	.align		4
        /*0024*/ 	.byte	0x04, 0x0f
        /*0026*/ 	.short	(.L_25 - .L_24)


	//   ....[0]....
	.align		4
.L_24:
        /*0028*/ 	.word	index@(__assertfail)


	//----- nvinfo : EIATTR_MERCURY_ISA_VERSION
	.align		4
.L_25:
        /*002c*/ 	.byte	0x03, 0x5f
        /*002e*/ 	.short	0x0101


	//----- nvinfo : EIATTR_INT_WARP_WIDE_INSTR_OFFSETS
	.align		4
        /*0030*/ 	.byte	0x04, 0x31
        /*0032*/ 	.short	(.L_27 - .L_26)


	//   ....[0]....
.L_26:
        /*0034*/ 	.word	0x000003d0


	//   ....[1]....
        /*0038*/ 	.word	0x00000400


	//   ....[2]....
        /*003c*/ 	.word	0x000004e0


	//----- nvinfo : EIATTR_COOP_GROUP_MASK_REGIDS
	.align		4
.L_27:
        /*0040*/ 	.byte	0x04, 0x29
        /*0042*/ 	.short	(.L_29 - .L_28)


	//   ....[0]....
.L_28:
        /*0044*/ 	.word	0xffffffff


	//   ....[1]....
        /*0048*/ 	.word	0xffffffff


	//   ....[2]....
        /*004c*/ 	.word	0xffffffff


	//   ....[3]....
        /*0050*/ 	.word	0xffffffff


	//   ....[4]....
        /*0054*/ 	.word	0xffffffff


	//----- nvinfo : EIATTR_COOP_GROUP_INSTR_OFFSETS
	.align		4
.L_29:
        /*0058*/ 	.byte	0x04, 0x28
        /*005a*/ 	.short	(.L_31 - .L_30)


	//   ....[0]....
.L_30:
        /*005c*/ 	.word	0x00000060


	//   ....[1]....
        /*0060*/ 	.word	0x00000070


	//   ....[2]....
        /*0064*/ 	.word	0x00000130


	//   ....[3]....
        /*0068*/ 	.word	0x000002e0


	//   ....[4]....
        /*006c*/ 	.word	0x00000f90


	//----- nvinfo : EIATTR_REG_RECONFIG
	.align		4
.L_31:
        /*0070*/ 	.byte	0x01, 0x54
	.zero		2


	//----- nvinfo : EIATTR_SYSCALL_OFFSETS
	.align		4
        /*0074*/ 	.byte	0x04, 0x46
        /*0076*/ 	.short	(.L_33 - .L_32)


	//   ....[0]....
.L_32:
        /*0078*/ 	.word	0x00001150


	//----- nvinfo : EIATTR_MBARRIER_INSTR_OFFSETS
	.align		4
.L_33:
        /*007c*/ 	.byte	0x04, 0x39
        /*007e*/ 	.short	(.L_35 - .L_34)


	//   ....[0]....
.L_34:
        /*0080*/ 	.word	0x00000230
        /*0084*/ 	.word	0x000000ff
        /*0088*/ 	.word	0x00000000
        /*008c*/ 	.short	0x0100
        /*008e*/ 	.byte	0x08
	.zero		1


	//   ....[1]....
        /*0090*/ 	.word	0x00000240
        /*0094*/ 	.word	0x000000ff
        /*0098*/ 	.word	0x00000028
        /*009c*/ 	.short	0x0100
        /*009e*/ 	.byte	0x08
	.zero		1


	//   ....[2]....
        /*00a0*/ 	.word	0x00000250
        /*00a4*/ 	.word	0x000000ff
        /*00a8*/ 	.word	0x00000008
        /*00ac*/ 	.short	0x0100
        /*00ae*/ 	.byte	0x08
	.zero		1


	//   ....[3]....
        /*00b0*/ 	.word	0x00000260
        /*00b4*/ 	.word	0x000000ff
        /*00b8*/ 	.word	0x00000030
        /*00bc*/ 	.short	0x0100
        /*00be*/ 	.byte	0x08
	.zero		1


	//   ....[4]....
        /*00c0*/ 	.word	0x00000270
        /*00c4*/ 	.word	0x000000ff
        /*00c8*/ 	.word	0x00000010
        /*00cc*/ 	.short	0x0100
        /*00ce*/ 	.byte	0x08
	.zero		1


	//   ....[5]....
        /*00d0*/ 	.word	0x00000280
        /*00d4*/ 	.word	0x000000ff
        /*00d8*/ 	.word	0x00000038
        /*00dc*/ 	.short	0x0100
        /*00de*/ 	.byte	0x08
	.zero		1


	//   ....[6]....
        /*00e0*/ 	.word	0x00000290
        /*00e4*/ 	.word	0x000000ff
        /*00e8*/ 	.word	0x00000018
        /*00ec*/ 	.short	0x0100
        /*00ee*/ 	.byte	0x08
	.zero		1


	//   ....[7]....
        /*00f0*/ 	.word	0x000002a0
        /*00f4*/ 	.word	0x000000ff
        /*00f8*/ 	.word	0x00000040
        /*00fc*/ 	.short	0x0100
        /*00fe*/ 	.byte	0x08
	.zero		1


	//   ....[8]....
        /*0100*/ 	.word	0x000002b0
        /*0104*/ 	.word	0x000000ff
        /*0108*/ 	.word	0x00000020
        /*010c*/ 	.short	0x0100
        /*010e*/ 	.byte	0x08
	.zero		1


	//   ....[9]....
        /*0110*/ 	.word	0x000002c0
        /*0114*/ 	.word	0x000000ff
        /*0118*/ 	.word	0x00000048
        /*011c*/ 	.short	0x0100
        /*011e*/ 	.byte	0x08
	.zero		1


	//   ....[10]....
        /*0120*/ 	.word	0x00000550
        /*0124*/ 	.word	0x000000ff
        /*0128*/ 	.word	0x00000060
        /*012c*/ 	.short	0x0100
        /*012e*/ 	.byte	0x06
	.zero		1


	//   ....[11]....
        /*0130*/ 	.word	0x000005b0
        /*0134*/ 	.word	0x000000ff
        /*0138*/ 	.word	0x00000068
        /*013c*/ 	.short	0x0100
        /*013e*/ 	.byte	0x06
	.zero		1


	//   ....[12]....
        /*0140*/ 	.word	0x000011d0
        /*0144*/ 	.word	0x00000003
        /*0148*/ 	.word	0x00000000
        /*014c*/ 	.short	0x010a
        /*014e*/ 	.byte	0x3f
	.zero		1


	//   ....[13]....
        /*0150*/ 	.word	0x00001210
        /*0154*/ 	.word	0x00000003
        /*0158*/ 	.word	0x00000000
        /*015c*/ 	.short	0x010a
        /*015e*/ 	.byte	0x3f
	.zero		1


	//   ....[14]....
        /*0160*/ 	.word	0x000015b0
        /*0164*/ 	.word	0x000000ff
        /*0168*/ 	.word	0x00000000
        /*016c*/ 	.short	0x010a
        /*016e*/ 	.byte	0x08
	.zero		1


	//   ....[15]....
        /*0170*/ 	.word	0x000015f0
        /*0174*/ 	.word	0x000000ff
        /*0178*/ 	.word	0x00000000
        /*017c*/ 	.short	0x010a
        /*017e*/ 	.byte	0x08
	.zero		1


	//   ....[16]....
        /*0180*/ 	.word	0x00001850
        /*0184*/ 	.word	0x000000ff
        /*0188*/ 	.word	0x00000000
        /*018c*/ 	.short	0x0101
        /*018e*/ 	.byte	0x08
	.zero		1


	//   ....[17]....
        /*0190*/ 	.word	0x00001a50
        /*0194*/ 	.word	0x000000ff
        /*0198*/ 	.word	0x00000000
        /*019c*/ 	.short	0x0101
        /*019e*/ 	.byte	0x06
	.zero		1


	//   ....[18]....
        /*01a0*/ 	.word	0x00004980
        /*01a4*/ 	.word	0x0000000e
        /*01a8*/ 	.word	0x00000028
        /*01ac*/ 	.short	0x010a
        /*01ae*/ 	.byte	0x3f
	.zero		1


	//   ....[19]....
        /*01b0*/ 	.word	0x00004d00
        /*01b4*/ 	.word	0x00000006
        /*01b8*/ 	.word	0x00000068
        /*01bc*/ 	.short	0x0101
        /*01be*/ 	.byte	0x3f
	.zero		1


	//   ....[20]....
        /*01c0*/ 	.word	0x00005430
        /*01c4*/ 	.word	0x00000007
        /*01c8*/ 	.word	0x00000000
        /*01cc*/ 	.short	0x010a
        /*01ce*/ 	.byte	0x3f
	.zero		1


	//   ....[21]....
        /*01d0*/ 	.word	0x000054b0
        /*01d4*/ 	.word	0x00000009
        /*01d8*/ 	.word	0x00000000
        /*01dc*/ 	.short	0x010a
        /*01de*/ 	.byte	0x3f
	.zero		1


	//   ....[22]....
        /*01e0*/ 	.word	0x00005540
        /*01e4*/ 	.word	0x00000006
        /*01e8*/ 	.word	0x00000000
        /*01ec*/ 	.short	0x010a
        /*01ee*/ 	.byte	0x3f
	.zero		1


	//   ....[23]....
        /*01f0*/ 	.word	0x000055d0
        /*01f4*/ 	.word	0x00000009
        /*01f8*/ 	.word	0x00000000
        /*01fc*/ 	.short	0x010a
        /*01fe*/ 	.byte	0x3f
	.zero		1


	//   ....[24]....
        /*0200*/ 	.word	0x00005660
        /*0204*/ 	.word	0x00000003
        /*0208*/ 	.word	0x00000000
        /*020c*/ 	.short	0x010a
        /*020e*/ 	.byte	0x3f
	.zero		1


	//   ....[25]....
        /*0210*/ 	.word	0x000056c0
        /*0214*/ 	.word	0x00000003
        /*0218*/ 	.word	0x00000000
        /*021c*/ 	.short	0x010a
        /*021e*/ 	.byte	0x3f
	.zero		1


	//   ....[26]....
        /*0220*/ 	.word	0x00005720
        /*0224*/ 	.word	0x00000004
        /*0228*/ 	.word	0x00000000
        /*022c*/ 	.short	0x010a
        /*022e*/ 	.byte	0x3f
	.zero		1


	//   ....[27]....
        /*0230*/ 	.word	0x000057f0
        /*0234*/ 	.word	0x0000000e
        /*0238*/ 	.word	0x00000028
        /*023c*/ 	.short	0x010a
        /*023e*/ 	.byte	0x3f
	.zero		1


	//   ....[28]....
        /*0240*/ 	.word	0x000058c0
        /*0244*/ 	.word	0x00000007
        /*0248*/ 	.word	0x00000000
        /*024c*/ 	.short	0x010a
        /*024e*/ 	.byte	0x3f
	.zero		1


	//   ....[29]....
        /*0250*/ 	.word	0x00005910
        /*0254*/ 	.word	0x00000009
        /*0258*/ 	.word	0x00000000
        /*025c*/ 	.short	0x010a
        /*025e*/ 	.byte	0x3f
	.zero		1


	//   ....[30]....
        /*0260*/ 	.word	0x00005960
        /*0264*/ 	.word	0x00000006
        /*0268*/ 	.word	0x00000000
        /*026c*/ 	.short	0x010a
        /*026e*/ 	.byte	0x3f
	.zero		1


	//   ....[31]....
        /*0270*/ 	.word	0x000059b0
        /*0274*/ 	.word	0x00000009
        /*0278*/ 	.word	0x00000000
        /*027c*/ 	.short	0x010a
        /*027e*/ 	.byte	0x3f
	.zero		1


	//----- nvinfo : EIATTR_NUM_MBARRIERS
	.align		4
.L_35:
        /*0280*/ 	.byte	0x03, 0x38
        /*0282*/ 	.short	0x000c


	//----- nvinfo : EIATTR_EXIT_INSTR_OFFSETS
	.align		4
        /*0284*/ 	.byte	0x04, 0x1c
        /*0286*/ 	.short	(.L_37 - .L_36)


	//   ....[0]....
.L_36:
        /*0288*/ 	.word	0x00000600


	//   ....[1]....
        /*028c*/ 	.word	0x00000ec0


	//   ....[2]....
        /*0290*/ 	.word	0x00003ff0


	//   ....[3]....
        /*0294*/ 	.word	0x00004620


	//   ....[4]....
        /*0298*/ 	.word	0x000056b0


	//----- nvinfo : EIATTR_MAX_THREADS
	.align		4
.L_37:
        /*029c*/ 	.byte	0x04, 0x05
        /*029e*/ 	.short	(.L_39 - .L_38)
.L_38:
        /*02a0*/ 	.word	0x00000180
        /*02a4*/ 	.word	0x00000001
        /*02a8*/ 	.word	0x00000001


	//----- nvinfo : EIATTR_CRS_STACK_SIZE
	.align		4
.L_39:
        /*02ac*/ 	.byte	0x04, 0x1e
        /*02ae*/ 	.short	(.L_41 - .L_40)
.L_40:
        /*02b0*/ 	.word	0x00000000


	//----- nvinfo : EIATTR_CBANK_PARAM_SIZE
	.align		4
.L_41:
        /*02b4*/ 	.byte	0x03, 0x19
        /*02b6*/ 	.short	0x0470


	//----- nvinfo : EIATTR_PARAM_CBANK
	.align		4
        /*02b8*/ 	.byte	0x04, 0x0a
        /*02ba*/ 	.short	(.L_43 - .L_42)
	.align		4
.L_42:
        /*02bc*/ 	.word	index@(.nv.constant0._ZN7cutlass13device_kernelINS_4gemm6kernel13GemmUniversalIN4cute5tupleIJiiiiEEENS1_10collective13CollectiveMmaINS1_34MainloopSm90TmaGmmaWarpSpecializedILi5ENS5_IJNS4_1CILi1EEESB_SB_EEENS1_35KernelTmaWarpSpecializedCooperativeEEENS5_IJNSA_ILi128EEENSA_ILi64EEENSA_ILi32EEEEEEfNS5_IJlSB_lEEEfSJ_NS4_8TiledMMAINS4_8MMA_AtomIJNS4_4SM904GMMA29MMA_64x64x8_F32TF32TF32_SS_TNILNSN_7ScaleInE1ELSP_1EEEEEENS4_6LayoutINS5_IJNSA_ILi2EEESB_SB_EEENS5_IJSB_NSA_ILi0EEESV_EEEEENS5_IJNS4_10UnderscoreESY_SY_EEEEENS4_13SM90_TMA_LOADENS4_14ComposedLayoutINS4_7SwizzleILi3ELi4ELi3EEENS4_18smem_ptr_flag_bitsILi32EEENSS_INS5_IJNSA_ILi8EEESH_EEENS5_IJSH_SB_EEEEEEEvNS4_8identityES11_S1B_vS1C_EENS_8epilogue10collective6detail29Sm90TmaWarpSpecializedAdapterINS1F_15DefaultEpilogueIfSJ_SJ_NS1E_6thread17LinearCombinationIfLi1EffLNS1J_9ScaleType4KindE0ELNS_15FloatRoundStyleE2EfEENS1_15EpilogueDefaultEEEEEvvEEEEvNT_6ParamsE)
        /*02c0*/ 	.short	0x0210
        /*02c2*/ 	.short	0x0470


	//----- nvinfo : EIATTR_SW_WAR
	.align		4
.L_43:
        /*02c4*/ 	.byte	0x04, 0x36
        /*02c6*/ 	.short	(.L_45 - .L_44)
.L_44:
        /*02c8*/ 	.word	0x00000008
.L_45:


//--------------------- .nv.callgraph             --------------------------
	.section	.nv.callgraph,"",@"SHT_CUDA_CALLGRAPH"
	.align	4
	.sectionentsize	8
	.align		4
        /*0000*/ 	.word	0x00000000
	.align		4
        /*0004*/ 	.word	0xffffffff
	.align		4
        /*0008*/ 	.word	index@(_ZN7cutlass13device_kernelINS_4gemm6kernel13GemmUniversalIN4cute5tupleIJiiiiEEENS1_10collective13CollectiveMmaINS1_34MainloopSm90TmaGmmaWarpSpecializedILi5ENS5_IJNS4_1CILi1EEESB_SB_EEENS1_35KernelTmaWarpSpecializedCooperativeEEENS5_IJNSA_ILi128EEENSA_ILi64EEENSA_ILi32EEEEEEfNS5_IJlSB_lEEEfSJ_NS4_8TiledMMAINS4_8MMA_AtomIJNS4_4SM904GMMA29MMA_64x64x8_F32TF32TF32_SS_TNILNSN_7ScaleInE1ELSP_1EEEEEENS4_6LayoutINS5_IJNSA_ILi2EEESB_SB_EEENS5_IJSB_NSA_ILi0EEESV_EEEEENS5_IJNS4_10UnderscoreESY_SY_EEEEENS4_13SM90_TMA_LOADENS4_14ComposedLayoutINS4_7SwizzleILi3ELi4ELi3EEENS4_18smem_ptr_flag_bitsILi32EEENSS_INS5_IJNSA_ILi8EEESH_EEENS5_IJSH_SB_EEEEEEEvNS4_8identityES11_S1B_vS1C_EENS_8epilogue10collective6detail29Sm90TmaWarpSpecializedAdapterINS1F_15DefaultEpilogueIfSJ_SJ_NS1E_6thread17LinearCombinationIfLi1EffLNS1J_9ScaleType4KindE0ELNS_15FloatRoundStyleE2EfEENS1_15EpilogueDefaultEEEEEvvEEEEvNT_6ParamsE)
	.align		4
        /*000c*/ 	.word	index@(__assertfail)
	.align		4
        /*0010*/ 	.word	0x00000000
	.align		4
        /*0014*/ 	.word	0xfffffffe
	.align		4
        /*0018*/ 	.word	0x00000000
	.align		4
        /*001c*/ 	.word	0xfffffffd
	.align		4
        /*0020*/ 	.word	0x00000000
	.align		4
        /*0024*/ 	.word	0xfffffffc


//--------------------- .nv.constant4             --------------------------
	.section	.nv.constant4,"a",@progbits
	.align	8
	.align		8
.nv.constant4:
        /*0000*/ 	.dword	__assertfail
	.align		8
        /*0008*/ 	.dword	__unnamed_1
	.align		8
        /*0010*/ 	.dword	_ZN40_INTERNAL_2c46fccb_4_k_cu_3d75114b_228754cuda3std3__45__cpo5beginE
	.align		8
        /*0018*/ 	.dword	_ZN40_INTERNAL_2c46fccb_4_k_cu_3d75114b_228754cuda3std3__45__cpo3endE
	.align		8
        /*0020*/ 	.dword	_ZN40_INTERNAL_2c46fccb_4_k_cu_3d75114b_228754cuda3std3__45__cpo6cbeginE
	.align		8
        /*0028*/ 	.dword	_ZN40_INTERNAL_2c46fccb_4_k_cu_3d75114b_228754cuda3std3__45__cpo4cendE
	.align		8
        /*0030*/ 	.dword	_ZN40_INTERNAL_2c46fccb_4_k_cu_3d75114b_228754cuda3std3__442_GLOBAL__N__2c46fccb_4_k_cu_3d75114b_228756ignoreE
	.align		8
        /*0038*/ 	.dword	_ZN40_INTERNAL_2c46fccb_4_k_cu_3d75114b_228754cuda3std3__419piecewise_constructE
	.align		8
        /*0040*/ 	.dword	_ZN40_INTERNAL_2c46fccb_4_k_cu_3d75114b_228754cuda3std3__48in_placeE
	.align		8
        /*0048*/ 	.dword	_ZN40_INTERNAL_2c46fccb_4_k_cu_3d75114b_228754cuda3std6ranges3__45__cpo4swapE
	.align		8
        /*0050*/ 	.dword	_ZN40_INTERNAL_2c46fccb_4_k_cu_3d75114b_228754cuda3std6ranges3__45__cpo9iter_moveE
	.align		8
        /*0058*/ 	.dword	_ZN40_INTERNAL_2c46fccb_4_k_cu_3d75114b_228754cute7productE
	.align		8
        /*0060*/ 	.dword	_ZN40_INTERNAL_2c46fccb_4_k_cu_3d75114b_228754cute1_E
	.align		8
        /*0068*/ 	.dword	$str$22
	.align		8
        /*0070*/ 	.dword	$str$23


//--------------------- .text._ZN7cutlass13device_kernelINS_4gemm6kernel13GemmUniversalIN4cute5tupleIJiiiiEEENS1_10collective13CollectiveMmaINS1_34MainloopSm90TmaGmmaWarpSpecializedILi5ENS5_IJNS4_1CILi1EEESB_SB_EEENS1_35KernelTmaWarpSpecializedCooperativeEEENS5_IJNSA_ILi128EEENSA_ILi64EEENSA_ILi32EEEEEEfNS5_IJlSB_lEEEfSJ_NS4_8TiledMMAINS4_8MMA_AtomIJNS4_4SM904GMMA29MMA_64x64x8_F32TF32TF32_SS_TNILNSN_7ScaleInE1ELSP_1EEEEEENS4_6LayoutINS5_IJNSA_ILi2EEESB_SB_EEENS5_IJSB_NSA_ILi0EEESV_EEEEENS5_IJNS4_10UnderscoreESY_SY_EEEEENS4_13SM90_TMA_LOADENS4_14ComposedLayoutINS4_7SwizzleILi3ELi4ELi3EEENS4_18smem_ptr_flag_bitsILi32EEENSS_INS5_IJNSA_ILi8EEESH_EEENS5_IJSH_SB_EEEEEEEvNS4_8identityES11_S1B_vS1C_EENS_8epilogue10collective6detail29Sm90TmaWarpSpecializedAdapterINS1F_15DefaultEpilogueIfSJ_SJ_NS1E_6thread17LinearCombinationIfLi1EffLNS1J_9ScaleType4KindE0ELNS_15FloatRoundStyleE2EfEENS1_15EpilogueDefaultEEEEEvvEEEEvNT_6ParamsE --------------------------
	.section	.text._ZN7cutlass13device_kernelINS_4gemm6kernel13GemmUniversalIN4cute5tupleIJiiiiEEENS1_10collective13CollectiveMmaINS1_34MainloopSm90TmaGmmaWarpSpecializedILi5ENS5_IJNS4_1CILi1EEESB_SB_EEENS1_35KernelTmaWarpSpecializedCooperativeEEENS5_IJNSA_ILi128EEENSA_ILi64EEENSA_ILi32EEEEEEfNS5_IJlSB_lEEEfSJ_NS4_8TiledMMAINS4_8MMA_AtomIJNS4_4SM904GMMA29MMA_64x64x8_F32TF32TF32_SS_TNILNSN_7ScaleInE1ELSP_1EEEEEENS4_6LayoutINS5_IJNSA_ILi2EEESB_SB_EEENS5_IJSB_NSA_ILi0EEESV_EEEEENS5_IJNS4_10UnderscoreESY_SY_EEEEENS4_13SM90_TMA_LOADENS4_14ComposedLayoutINS4_7SwizzleILi3ELi4ELi3EEENS4_18smem_ptr_flag_bitsILi32EEENSS_INS5_IJNSA_ILi8EEESH_EEENS5_IJSH_SB_EEEEEEEvNS4_8identityES11_S1B_vS1C_EENS_8epilogue10collective6detail29Sm90TmaWarpSpecializedAdapterINS1F_15DefaultEpilogueIfSJ_SJ_NS1E_6thread17LinearCombinationIfLi1EffLNS1J_9ScaleType4KindE0ELNS_15FloatRoundStyleE2EfEENS1_15EpilogueDefaultEEEEEvvEEEEvNT_6ParamsE,"ax",@progbits
	.align	128
.text._ZN7cutlass13device_kernelINS_4gemm6kernel13GemmUniversalIN4cute5tupleIJiiiiEEENS1_10collective13CollectiveMmaINS1_34MainloopSm90TmaGmmaWarpSpecializedILi5ENS5_IJNS4_1CILi1EEESB_SB_EEENS1_35KernelTmaWarpSpecializedCooperativeEEENS5_IJNSA_ILi128EEENSA_ILi64EEENSA_ILi32EEEEEEfNS5_IJlSB_lEEEfSJ_NS4_8TiledMMAINS4_8MMA_AtomIJNS4_4SM904GMMA29MMA_64x64x8_F32TF32TF32_SS_TNILNSN_7ScaleInE1ELSP_1EEEEEENS4_6LayoutINS5_IJNSA_ILi2EEESB_SB_EEENS5_IJSB_NSA_ILi0EEESV_EEEEENS5_IJNS4_10UnderscoreESY_SY_EEEEENS4_13SM90_TMA_LOADENS4_14ComposedLayoutINS4_7SwizzleILi3ELi4ELi3EEENS4_18smem_ptr_flag_bitsILi32EEENSS_INS5_IJNSA_ILi8EEESH_EEENS5_IJSH_SB_EEEEEEEvNS4_8identityES11_S1B_vS1C_EENS_8epilogue10collective6detail29Sm90TmaWarpSpecializedAdapterINS1F_15DefaultEpilogueIfSJ_SJ_NS1E_6thread17LinearCombinationIfLi1EffLNS1J_9ScaleType4KindE0ELNS_15FloatRoundStyleE2EfEENS1_15EpilogueDefaultEEEEEvvEEEEvNT_6ParamsE:
        .type           _ZN7cutlass13device_kernelINS_4gemm6kernel13GemmUniversalIN4cute5tupleIJiiiiEEENS1_10collective13CollectiveMmaINS1_34MainloopSm90TmaGmmaWarpSpecializedILi5ENS5_IJNS4_1CILi1EEESB_SB_EEENS1_35KernelTmaWarpSpecializedCooperativeEEENS5_IJNSA_ILi128EEENSA_ILi64EEENSA_ILi32EEEEEEfNS5_IJlSB_lEEEfSJ_NS4_8TiledMMAINS4_8MMA_AtomIJNS4_4SM904GMMA29MMA_64x64x8_F32TF32TF32_SS_TNILNSN_7ScaleInE1ELSP_1EEEEEENS4_6LayoutINS5_IJNSA_ILi2EEESB_SB_EEENS5_IJSB_NSA_ILi0EEESV_EEEEENS5_IJNS4_10UnderscoreESY_SY_EEEEENS4_13SM90_TMA_LOADENS4_14ComposedLayoutINS4_7SwizzleILi3ELi4ELi3EEENS4_18smem_ptr_flag_bitsILi32EEENSS_INS5_IJNSA_ILi8EEESH_EEENS5_IJSH_SB_EEEEEEEvNS4_8identityES11_S1B_vS1C_EENS_8epilogue10collective6detail29Sm90TmaWarpSpecializedAdapterINS1F_15DefaultEpilogueIfSJ_SJ_NS1E_6thread17LinearCombinationIfLi1EffLNS1J_9ScaleType4KindE0ELNS_15FloatRoundStyleE2EfEENS1_15EpilogueDefaultEEEEEvvEEEEvNT_6ParamsE,@function
        .size           _ZN7cutlass13device_kernelINS_4gemm6kernel13GemmUniversalIN4cute5tupleIJiiiiEEENS1_10collective13CollectiveMmaINS1_34MainloopSm90TmaGmmaWarpSpecializedILi5ENS5_IJNS4_1CILi1EEESB_SB_EEENS1_35KernelTmaWarpSpecializedCooperativeEEENS5_IJNSA_ILi128EEENSA_ILi64EEENSA_ILi32EEEEEEfNS5_IJlSB_lEEEfSJ_NS4_8TiledMMAINS4_8MMA_AtomIJNS4_4SM904GMMA29MMA_64x64x8_F32TF32TF32_SS_TNILNSN_7ScaleInE1ELSP_1EEEEEENS4_6LayoutINS5_IJNSA_ILi2EEESB_SB_EEENS5_IJSB_NSA_ILi0EEESV_EEEEENS5_IJNS4_10UnderscoreESY_SY_EEEEENS4_13SM90_TMA_LOADENS4_14ComposedLayoutINS4_7SwizzleILi3ELi4ELi3EEENS4_18smem_ptr_flag_bitsILi32EEENSS_INS5_IJNSA_ILi8EEESH_EEENS5_IJSH_SB_EEEEEEEvNS4_8identityES11_S1B_vS1C_EENS_8epilogue10collective6detail29Sm90TmaWarpSpecializedAdapterINS1F_15DefaultEpilogueIfSJ_SJ_NS1E_6thread17LinearCombinationIfLi1EffLNS1J_9ScaleType4KindE0ELNS_15FloatRoundStyleE2EfEENS1_15EpilogueDefaultEEEEEvvEEEEvNT_6ParamsE,(.L_x_132 - _ZN7cutlass13device_kernelINS_4gemm6kernel13GemmUniversalIN4cute5tupleIJiiiiEEENS1_10collective13CollectiveMmaINS1_34MainloopSm90TmaGmmaWarpSpecializedILi5ENS5_IJNS4_1CILi1EEESB_SB_EEENS1_35KernelTmaWarpSpecializedCooperativeEEENS5_IJNSA_ILi128EEENSA_ILi64EEENSA_ILi32EEEEEEfNS5_IJlSB_lEEEfSJ_NS4_8TiledMMAINS4_8MMA_AtomIJNS4_4SM904GMMA29MMA_64x64x8_F32TF32TF32_SS_TNILNSN_7ScaleInE1ELSP_1EEEEEENS4_6LayoutINS5_IJNSA_ILi2EEESB_SB_EEENS5_IJSB_NSA_ILi0EEESV_EEEEENS5_IJNS4_10UnderscoreESY_SY_EEEEENS4_13SM90_TMA_LOADENS4_14ComposedLayoutINS4_7SwizzleILi3ELi4ELi3EEENS4_18smem_ptr_flag_bitsILi32EEENSS_INS5_IJNSA_ILi8EEESH_EEENS5_IJSH_SB_EEEEEEEvNS4_8identityES11_S1B_vS1C_EENS_8epilogue10collective6detail29Sm90TmaWarpSpecializedAdapterINS1F_15DefaultEpilogueIfSJ_SJ_NS1E_6thread17LinearCombinationIfLi1EffLNS1J_9ScaleType4KindE0ELNS_15FloatRoundStyleE2EfEENS1_15EpilogueDefaultEEEEEvvEEEEvNT_6ParamsE)
        .other          _ZN7cutlass13device_kernelINS_4gemm6kernel13GemmUniversalIN4cute5tupleIJiiiiEEENS1_10collective13CollectiveMmaINS1_34MainloopSm90TmaGmmaWarpSpecializedILi5ENS5_IJNS4_1CILi1EEESB_SB_EEENS1_35KernelTmaWarpSpecializedCooperativeEEENS5_IJNSA_ILi128EEENSA_ILi64EEENSA_ILi32EEEEEEfNS5_IJlSB_lEEEfSJ_NS4_8TiledMMAINS4_8MMA_AtomIJNS4_4SM904GMMA29MMA_64x64x8_F32TF32TF32_SS_TNILNSN_7ScaleInE1ELSP_1EEEEEENS4_6LayoutINS5_IJNSA_ILi2EEESB_SB_EEENS5_IJSB_NSA_ILi0EEESV_EEEEENS5_IJNS4_10UnderscoreESY_SY_EEEEENS4_13SM90_TMA_LOADENS4_14ComposedLayoutINS4_7SwizzleILi3ELi4ELi3EEENS4_18smem_ptr_flag_bitsILi32EEENSS_INS5_IJNSA_ILi8EEESH_EEENS5_IJSH_SB_EEEEEEEvNS4_8identityES11_S1B_vS1C_EENS_8epilogue10collective6detail29Sm90TmaWarpSpecializedAdapterINS1F_15DefaultEpilogueIfSJ_SJ_NS1E_6thread17LinearCombinationIfLi1EffLNS1J_9ScaleType4KindE0ELNS_15FloatRoundStyleE2EfEENS1_15EpilogueDefaultEEEEEvvEEEEvNT_6ParamsE,@"STO_CUDA_ENTRY STV_DEFAULT"
_ZN7cutlass13device_kernelINS_4gemm6kernel13GemmUniversalIN4cute5tupleIJiiiiEEENS1_10collective13CollectiveMmaINS1_34MainloopSm90TmaGmmaWarpSpecializedILi5ENS5_IJNS4_1CILi1EEESB_SB_EEENS1_35KernelTmaWarpSpecializedCooperativeEEENS5_IJNSA_ILi128EEENSA_ILi64EEENSA_ILi32EEEEEEfNS5_IJlSB_lEEEfSJ_NS4_8TiledMMAINS4_8MMA_AtomIJNS4_4SM904GMMA29MMA_64x64x8_F32TF32TF32_SS_TNILNSN_7ScaleInE1ELSP_1EEEEEENS4_6LayoutINS5_IJNSA_ILi2EEESB_SB_EEENS5_IJSB_NSA_ILi0EEESV_EEEEENS5_IJNS4_10UnderscoreESY_SY_EEEEENS4_13SM90_TMA_LOADENS4_14ComposedLayoutINS4_7SwizzleILi3ELi4ELi3EEENS4_18smem_ptr_flag_bitsILi32EEENSS_INS5_IJNSA_ILi8EEESH_EEENS5_IJSH_SB_EEEEEEEvNS4_8identityES11_S1B_vS1C_EENS_8epilogue10collective6detail29Sm90TmaWarpSpecializedAdapterINS1F_15DefaultEpilogueIfSJ_SJ_NS1E_6thread17LinearCombinationIfLi1EffLNS1J_9ScaleType4KindE0ELNS_15FloatRoundStyleE2EfEENS1_15EpilogueDefaultEEEEEvvEEEEvNT_6ParamsE:
[----:B------:R-:W0:Y:S01]  /*0000*/  LDC R1, c[0x0][0x28] ;  /* 0x00000a00ff017b82 */ /* 0x000e220000000800 */
[----:B------:R-:W1:Y:S01]  /*0010*/  S2R R18, SR_TID.X ;  /* 0x0000000000127919 */ /* 0x000e620000002100 */
[----:B------:R-:W-:Y:S01]  /*0020*/  ELECT P0, URZ, PT ;  /* 0x00000000003f782f */ /* 0x000fe20003800000 */
[----:B------:R-:W-:Y:S01]  /*0030*/  BSSY B0, `(.L_x_0) ;  /* 0x000000f000007945 */ /* 0x000fe20003800000 */
[--C-:B-1----:R-:W-:Y:S02]  /*0040*/  SHF.R.U32.HI R0, RZ, 0x5, R18.reuse ;  /* 0x00000005ff007819 */ /* 0x102fe40000011612 */
[----:B------:R-:W-:-:S03]  /*0050*/  SHF.R.U32.HI R22, RZ, 0x7, R18 ;  /* 0x00000007ff167819 */ /* 0x000fc60000011612 */
[----:B------:R-:W1:Y:S04]  /*0060*/  SHFL.IDX PT, R5, R0, RZ, 0x1f ;  /* 0x00001fff00057589 */ /* 0x000e6800000e0000 */
[----:B------:R2:W3:Y:S01]  /*0070*/  SHFL.IDX PT, R8, R22, RZ, 0x1f ;  /* 0x00001fff16087589 */ /* 0x0004e200000e0000 */
[----:B-1----:R-:W-:-:S13]  /*0080*/  ISETP.NE.OR P0, PT, R5, RZ, !P0 ;  /* 0x000000ff0500720c */ /* 0x002fda0004705670 */
[----:B0-23--:R-:W-:Y:S05]  /*0090*/  @P0 BRA `(.L_x_1) ;  /* 0x0000000000200947 */ /* 0x00dfea0003800000 */
[----:B------:R-:W-:Y:S02]  /*00a0*/  ULDC.64 UR4, c[0x0][0x198] ;  /* 0x0000660000047ab9 */ /* 0x000fe40000000a00 */
[----:B------:R-:W-:Y:S02]  /*00b0*/  UIADD3 UR6, UP0, UR4, 0xf0, URZ ;  /* 0x000000f004067890 */ /* 0x000fe4000ff1e03f */
[----:B------:R-:W-:Y:S02]  /*00c0*/  UIADD3 UR4, UP1, UR4, 0x1f0, URZ ;  /* 0x000001f004047890 */ /* 0x000fe4000ff3e03f */
[----:B------:R-:W-:Y:S02]  /*00d0*/  UIADD3.X UR7, URZ, UR5, URZ, UP0, !UPT ;  /* 0x000000053f077290 */ /* 0x000fe400087fe43f */
[----:B------:R-:W-:-:S07]  /*00e0*/  UIADD3.X UR5, URZ, UR5, URZ, UP1, !UPT ;  /* 0x000000053f057290 */ /* 0x000fce0008ffe43f */
[----:B------:R0:W-:Y:S02]  /*00f0*/  UTMACCTL.PF [UR6] ;  /* 0x00000000060079b9 */ /* 0x0001e40008040000 */
[----:B------:R0:W-:Y:S02]  /*0100*/  UTMACCTL.PF [UR4] ;  /* 0x00000000040079b9 */ /* 0x0001e40008040000 */
[----:B0-----:R-:W-:Y:S01]  /*0110*/  NOP ;  /* 0x0000000000007918 */ /* 0x001fe20000000000 */
.L_x_1:
[----:B------:R-:W-:Y:S05]  /*0120*/  BSYNC B0 ;  /* 0x0000000000007941 */ /* 0x000fea0003800000 */
.L_x_0:
[----:B------:R-:W0:Y:S02]  /*0130*/  SHFL.IDX PT, R2, R0, RZ, 0x1f ;  /* 0x00001fff00027589 */ /* 0x000e2400000e0000 */
[----:B0-----:R-:W-:-:S13]  /*0140*/  ISETP.NE.AND P0, PT, R2, RZ, PT ;  /* 0x000000ff0200720c */ /* 0x001fda0003f05270 */
[----:B------:R-:W-:Y:S05]  /*0150*/  @P0 BRA `(.L_x_2) ;  /* 0x0000000000600947 */ /* 0x000fea0003800000 */
[----:B------:R-:W0:Y:S01]  /*0160*/  S2UR UR8, SR_CgaCtaId ;  /* 0x00000000000879c3 */ /* 0x000e220000008800 */
[----:B------:R-:W-:Y:S01]  /*0170*/  UMOV UR4, 0x400 ;  /* 0x0000040000047882 */ /* 0x000fe20000000000 */
[----:B------:R-:W-:Y:S01]  /*0180*/  UMOV UR5, 0x1 ;  /* 0x0000000100057882 */ /* 0x000fe20000000000 */
[----:B------:R-:W-:Y:S01]  /*0190*/  UMOV UR6, 0x100 ;  /* 0x0000010000067882 */ /* 0x000fe20000000000 */
[----:B------:R-:W-:Y:S01]  /*01a0*/  ELECT P0, URZ, PT ;  /* 0x00000000003f782f */ /* 0x000fe20003800000 */
[----:B------:R-:W-:-:S04]  /*01b0*/  UIADD3 UR6, -UR6, 0x100000, URZ ;  /* 0x0010000006067890 */ /* 0x000fc8000fffe13f */
[----:B------:R-:W-:Y:S02]  /*01c0*/  USHF.L.U32 UR7, UR6, 0xb, URZ ;  /* 0x0000000b06077899 */ /* 0x000fe4000800063f */
[----:B------:R-:W-:Y:S02]  /*01d0*/  USHF.L.U32 UR6, UR6, 0x1, URZ ;  /* 0x0000000106067899 */ /* 0x000fe4000800063f */
[----:B0-----:R-:W-:Y:S02]  /*01e0*/  ULEA UR8, UR8, UR4, 0x18 ;  /* 0x0000000408087291 */ /* 0x001fe4000f8ec03f */
[----:B------:R-:W-:-:S04]  /*01f0*/  UIADD3 UR4, -UR5, 0x100000, URZ ;  /* 0x0010000005047890 */ /* 0x000fc8000fffe13f */
[----:B------:R-:W-:Y:S02]  /*0200*/  USHF.L.U32 UR5, UR4, 0xb, URZ ;  /* 0x0000000b04057899 */ /* 0x000fe4000800063f */
[----:B------:R-:W-:Y:S01]  /*0210*/  USHF.L.U32 UR4, UR4, 0x1, URZ ;  /* 0x0000000104047899 */ /* 0x000fe2000800063f */
[----:B------:R-:W0:Y:S11]  /*0220*/  FENCE.VIEW.ASYNC.S ;  /* 0x00000000000073c6 */ /* 0x000e360000000000 */
[----:B0-----:R0:W1:Y:S01]  /*0230*/  SYNCS.EXCH.64 URZ, [UR8], UR4 ;  /* 0x00000004083f75b2 */ /* 0x0010620008000100 */
[----:B------:R0:W2:Y:S01]  /*0240*/  SYNCS.EXCH.64 URZ, [UR8+0x28], UR6 ;  /* 0x00002806083f75b2 */ /* 0x0000a20008000100 */
[----:B------:R0:W3:Y:S01]  /*0250*/  SYNCS.EXCH.64 URZ, [UR8+0x8], UR4 ;  /* 0x00000804083f75b2 */ /* 0x0000e20008000100 */
[----:B------:R0:W4:Y:S01]  /*0260*/  SYNCS.EXCH.64 URZ, [UR8+0x30], UR6 ;  /* 0x00003006083f75b2 */ /* 0x0001220008000100 */
[----:B------:R0:W0:Y:S01]  /*0270*/  SYNCS.EXCH.64 URZ, [UR8+0x10], UR4 ;  /* 0x00001004083f75b2 */ /* 0x0000220008000100 */
[----:B------:R0:W0:Y:S01]  /*0280*/  SYNCS.EXCH.64 URZ, [UR8+0x38], UR6 ;  /* 0x00003806083f75b2 */ /* 0x0000220008000100 */
[----:B------:R0:W0:Y:S01]  /*0290*/  SYNCS.EXCH.64 URZ, [UR8+0x18], UR4 ;  /* 0x00001804083f75b2 */ /* 0x0000220008000100 */
[----:B------:R0:W0:Y:S01]  /*02a0*/  SYNCS.EXCH.64 URZ, [UR8+0x40], UR6 ;  /* 0x00004006083f75b2 */ /* 0x0000220008000100 */
[----:B------:R0:W0:Y:S01]  /*02b0*/  SYNCS.EXCH.64 URZ, [UR8+0x20], UR4 ;  /* 0x00002004083f75b2 */ /* 0x0000220008000100 */
[----:B------:R0:W0:Y:S01]  /*02c0*/  SYNCS.EXCH.64 URZ, [UR8+0x48], UR6 ;  /* 0x00004806083f75b2 */ /* 0x0000220008000100 */
[----:B------:R-:W-:Y:S01]  /*02d0*/  NOP ;  /* 0x0000000000007918 */ /* 0x000fe20000000000 */
.L_x_2:
[----:B------:R-:W5:Y:S01]  /*02e0*/  SHFL.IDX PT, R0, R0, RZ, 0x1f ;  /* 0x00001fff00007589 */ /* 0x000f6200000e0000 */
[----:B------:R-:W-:Y:S01]  /*02f0*/  ELECT P0, URZ, PT ;  /* 0x00000000003f782f */ /* 0x000fe20003800000 */
[----:B------:R-:W1:Y:S01]  /*0300*/  LDC R2, c[0x0][0x65c] ;  /* 0x00019700ff027b82 */ /* 0x000e620000000800 */
[----:B------:R-:W-:Y:S01]  /*0310*/  SHF.R.S32.HI R6, RZ, 0x1f, R5 ;  /* 0x0000001fff067819 */ /* 0x000fe20000011405 */
[----:B------:R-:W2:Y:S01]  /*0320*/  S2R R3, SR_CTAID.Y ;  /* 0x0000000000037919 */ /* 0x000ea20000002600 */
[----:B0-----:R-:W-:Y:S01]  /*0330*/  UMOV UR4, 0x20 ;  /* 0x0000002000047882 */ /* 0x001fe20000000000 */
[----:B------:R-:W-:Y:S01]  /*0340*/  ISETP.NE.AND P2, PT, R8, RZ, PT ;  /* 0x000000ff0800720c */ /* 0x000fe20003f45270 */
[----:B------:R-:W-:Y:S01]  /*0350*/  NOP ;  /* 0x0000000000007918 */ /* 0x000fe20000000000 */
[----:B------:R-:W0:Y:S01]  /*0360*/  S2R R4, SR_CTAID.X ;  /* 0x0000000000047919 */ /* 0x000e220000002500 */
[----:B------:R-:W-:Y:S01]  /*0370*/  LEA.HI R6, R6, R5, RZ, 0x2 ;  /* 0x0000000506067211 */ /* 0x000fe200078f10ff */
[----:B------:R-:W-:Y:S01]  /*0380*/  NOP ;  /* 0x0000000000007918 */ /* 0x000fe20000000000 */
[----:B-----5:R-:W-:-:S02]  /*0390*/  ISETP.NE.OR P0, PT, R0, RZ, !P0 ;  /* 0x000000ff0000720c */ /* 0x020fc40004705670 */
[----:B-1----:R-:W-:-:S04]  /*03a0*/  ISETP.NE.AND P3, PT, R2, 0x1, PT ;  /* 0x000000010200780c */ /* 0x002fc80003f65270 */
[----:B------:R-:W-:Y:S02]  /*03b0*/  P2R R0, PR, RZ, 0x8 ;  /* 0x00000008ff007803 */ /* 0x000fe40000000000 */
[----:B------:R-:W-:-:S05]  /*03c0*/  LOP3.LUT R0, R6, 0xfffffffc, RZ, 0xc0, !PT ;  /* 0xfffffffc06007812 */ /* 0x000fca00078ec0ff */
[----:B------:R-:W-:Y:S01]  /*03d0*/  VOTEU.ALL UP0, P0 ;  /* 0x00000000003f7886 */ /* 0x000fe20000000000 */
[----:B------:R-:W-:Y:S01]  /*03e0*/  IMAD.IADD R0, R5, 0x1, -R0 ;  /* 0x0000000105007824 */ /* 0x000fe200078e0a00 */
[----:B------:R-:W0:Y:S01]  /*03f0*/  @P3 LDC R17, c[0x0][0x10] ;  /* 0x00000400ff113b82 */ /* 0x000e220000000800 */
[----:B------:R-:W-:Y:S01]  /*0400*/  VOTEU.ALL UP1, P0 ;  /* 0x00000000003f7886 */ /* 0x000fe20000020000 */
[----:B--2---:R-:W-:Y:S01]  /*0410*/  @P3 IMAD.MOV.U32 R6, RZ, RZ, R3 ;  /* 0x000000ffff063224 */ /* 0x004fe200078e0003 */
[----:B------:R-:W-:Y:S01]  /*0420*/  @!UP0 UMOV UR6, 0x400 ;  /* 0x0000040000068882 */ /* 0x000fe20000000000 */
[----:B------:R-:W-:-:S04]  /*0430*/  @!UP0 UIADD3 UR4, -UR4, 0x100000, URZ ;  /* 0x0010000004048890 */ /* 0x000fc8000fffe13f */
[----:B------:R-:W-:Y:S02]  /*0440*/  @!UP0 USHF.L.U32 UR5, UR4, 0xb, URZ ;  /* 0x0000000b04058899 */ /* 0x000fe4000800063f */
[----:B------:R-:W-:Y:S01]  /*0450*/  @!UP0 USHF.L.U32 UR4, UR4, 0x1, URZ ;  /* 0x0000000104048899 */ /* 0x000fe2000800063f */
[----:B------:R-:W-:Y:S02]  /*0460*/  @P3 IMAD.MOV.U32 R7, RZ, RZ, RZ ;  /* 0x000000ffff073224 */ /* 0x000fe400078e00ff */
[----:B------:R-:W-:Y:S01]  /*0470*/  IMAD.MOV.U32 R5, RZ, RZ, RZ ;  /* 0x000000ffff057224 */ /* 0x000fe200078e00ff */
[----:B------:R-:W1:Y:S01]  /*0480*/  @!UP0 S2UR UR7, SR_CgaCtaId ;  /* 0x00000000000789c3 */ /* 0x000e620000008800 */
[----:B------:R-:W-:-:S07]  /*0490*/  @P3 IMAD.MOV.U32 R11, RZ, RZ, RZ ;  /* 0x000000ffff0b3224 */ /* 0x000fce00078e00ff */
[----:B------:R-:W2:Y:S01]  /*04a0*/  @!P3 LDC R9, c[0x0][0xc] ;  /* 0x00000300ff09bb82 */ /* 0x000ea20000000800 */
[----:B0-----:R-:W-:-:S04]  /*04b0*/  @P3 IMAD.WIDE.U32 R16, R4, R17, R6 ;  /* 0x0000001104103225 */ /* 0x001fc800078e0006 */
[----:B------:R-:W-:Y:S01]  /*04c0*/  @P3 IMAD.IADD R17, R17, 0x1, R11 ;  /* 0x0000000111113824 */ /* 0x000fe200078e020b */
[----:B-1----:R-:W-:Y:S01]  /*04d0*/  @!UP0 ULEA UR6, UR7, UR6, 0x18 ;  /* 0x0000000607068291 */ /* 0x002fe2000f8ec03f */
[----:B------:R-:W-:Y:S01]  /*04e0*/  VOTEU.ALL UP0, P0 ;  /* 0x00000000003f7886 */ /* 0x000fe20000000000 */
[----:B------:R-:W-:-:S04]  /*04f0*/  ISETP.NE.AND P0, PT, R0, 0x3, PT ;  /* 0x000000030000780c */ /* 0x000fc80003f05270 */
[----:B------:R-:W-:Y:S01]  /*0500*/  ISETP.EQ.OR P0, PT, R0, RZ, !P0 ;  /* 0x000000ff0000720c */ /* 0x000fe20004702670 */
[----:B--2---:R-:W-:-:S03]  /*0510*/  @!P3 IMAD.WIDE.U32 R6, R9, R3, R4 ;  /* 0x000000030906b225 */ /* 0x004fc600078e0004 */
[C---:B------:R-:W-:Y:S01]  /*0520*/  ISETP.EQ.AND P0, PT, R8.reuse, RZ, P0 ;  /* 0x000000ff0800720c */ /* 0x040fe20000702270 */
[----:B------:R-:W-:Y:S01]  /*0530*/  VIADD R8, R8, 0xffffffff ;  /* 0xffffffff08087836 */ /* 0x000fe20000000000 */
[----:B------:R-:W0:Y:S02]  /*0540*/  FENCE.VIEW.ASYNC.S ;  /* 0x00000000000073c6 */ /* 0x000e240000000000 */
[----:B0-----:R0:W3:Y:S01]  /*0550*/  @!UP0 SYNCS.EXCH.64 URZ, [UR6+0x60], UR4 ;  /* 0x00006004063f85b2 */ /* 0x0010e20008000100 */
[----:B------:R-:W-:Y:S01]  /*0560*/  @!P3 IMAD.MOV.U32 R16, RZ, RZ, R6 ;  /* 0x000000ffff10b224 */ /* 0x000fe200078e0006 */
[----:B------:R-:W-:Y:S01]  /*0570*/  SEL R19, RZ, 0x1, !P0 ;  /* 0x00000001ff137807 */ /* 0x000fe20004000000 */
[----:B------:R-:W-:Y:S01]  /*0580*/  @!P3 IMAD.MOV.U32 R17, RZ, RZ, R7 ;  /* 0x000000ffff11b224 */ /* 0x000fe200078e0007 */
[----:B------:R-:W-:-:S04]  /*0590*/  ISETP.GE.U32.AND P1, PT, R8, 0x2, PT ;  /* 0x000000020800780c */ /* 0x000fc80003f26070 */
[----:B------:R-:W-:Y:S01]  /*05a0*/  SEL R19, R19, 0x2, P1 ;  /* 0x0000000213137807 */ /* 0x000fe20000800000 */
[----:B------:R0:W3:Y:S01]  /*05b0*/  @!UP1 SYNCS.EXCH.64 URZ, [UR6+0x68], UR4 ;  /* 0x00006804063f95b2 */ /* 0x0000e20008000100 */
[----:B------:R-:W-:Y:S01]  /*05c0*/  NOP ;  /* 0x0000000000007918 */ /* 0x000fe20000000000 */
[----:B---34-:R-:W-:Y:S06]  /*05d0*/  BAR.SYNC.DEFER_BLOCKING 0x0 ;  /* 0x0000000000007b1d */ /* 0x018fec0000010000 */
[----:B------:R-:W-:Y:S05]  /*05e0*/  @!P2 BRA `(.L_x_3) ;  /* 0x000000380084a947 */ /* 0x000fea0003800000 */
[----:B------:R-:W-:-:S13]  /*05f0*/  ISETP.GT.U32.AND P0, PT, R8, 0x1, PT ;  /* 0x000000010800780c */ /* 0x000fda0003f04070 */
[----:B0-----:R-:W-:Y:S05]  /*0600*/  @P0 EXIT ;  /* 0x000000000000094d */ /* 0x001fea0003800000 */
[----:B------:R-:W-:Y:S01]  /*0610*/  ULDC.64 UR4, c[0x0][0x650] ;  /* 0x0001940000047ab9 */ /* 0x000fe20000000a00 */
[----:B------:R-:W-:Y:S01]  /*0620*/  PRMT R0, RZ, 0x7610, R0 ;  /* 0x00007610ff007816 */ /* 0x000fe20000000000 */
[----:B------:R-:W-:Y:S01]  /*0630*/  IMAD.MOV.U32 R58, RZ, RZ, -0x1 ;  /* 0xffffffffff3a7424 */ /* 0x000fe200078e00ff */
[----:B------:R-:W-:Y:S01]  /*0640*/  ISETP.GE.U32.AND P0, PT, R16, UR4, PT ;  /* 0x0000000410007c0c */ /* 0x000fe2000bf06070 */
[----:B------:R-:W-:Y:S02]  /*0650*/  IMAD.MOV.U32 R59, RZ, RZ, -0x1 ;  /* 0xffffffffff3b7424 */ /* 0x000fe400078e00ff */
[----:B------:R-:W-:Y:S01]  /*0660*/  IMAD.MOV.U32 R57, RZ, RZ, -0x1 ;  /* 0xffffffffff397424 */ /* 0x000fe200078e00ff */
[----:B------:R-:W-:-:S13]  /*0670*/  ISETP.GE.U32.AND.EX P0, PT, R17, UR5, PT, P0 ;  /* 0x0000000511007c0c */ /* 0x000fda000bf06100 */
[----:B------:R-:W-:Y:S05]  /*0680*/  @P0 BRA `(.L_x_4) ;  /* 0x0000000400540947 */ /* 0x000fea0003800000 */
[----:B------:R-:W0:Y:S01]  /*0690*/  LDC.64 R14, c[0x0][0x628] ;  /* 0x00018a00ff0e7b82 */ /* 0x000e220000000a00 */
[----:B------:R-:W-:Y:S02]  /*06a0*/  IMAD.MOV.U32 R6, RZ, RZ, R16 ;  /* 0x000000ffff067224 */ /* 0x000fe400078e0010 */
[----:B------:R-:W-:-:S05]  /*06b0*/  IMAD.MOV.U32 R7, RZ, RZ, R17 ;  /* 0x000000ffff077224 */ /* 0x000fca00078e0011 */
[----:B------:R-:W1:Y:S08]  /*06c0*/  LDC R0, c[0x0][0x630] ;  /* 0x00018c00ff007b82 */ /* 0x000e700000000800 */
[----:B------:R-:W2:Y:S01]  /*06d0*/  LDC.64 R20, c[0x0][0x620] ;  /* 0x00018800ff147b82 */ /* 0x000ea20000000a00 */
[----:B0-----:R-:W-:-:S04]  /*06e0*/  ISETP.NE.U32.AND P0, PT, R14, RZ, PT ;  /* 0x000000ff0e00720c */ /* 0x001fc80003f05070 */
[----:B------:R-:W-:-:S13]  /*06f0*/  ISETP.NE.AND.EX P0, PT, R15, RZ, PT, P0 ;  /* 0x000000ff0f00720c */ /* 0x000fda0003f05300 */
[----:B-12---:R-:W-:Y:S05]  /*0700*/  @!P0 BRA `(.L_x_5) ;  /* 0x0000000000288947 */ /* 0x006fea0003800000 */
[----:B------:R-:W0:Y:S02]  /*0710*/  LDC R11, c[0x0][0x634] ;  /* 0x00018d00ff0b7b82 */ /* 0x000e240000000800 */
[----:B0-----:R-:W-:-:S05]  /*0720*/  IADD3 R11, P0, R16, R11, RZ ;  /* 0x0000000b100b7210 */ /* 0x001fca0007f1e0ff */
[----:B------:R-:W-:-:S04]  /*0730*/  IMAD.X R13, RZ, RZ, R17, P0 ;  /* 0x000000ffff0d7224 */ /* 0x000fc800000e0611 */
[----:B------:R-:W-:-:S04]  /*0740*/  IMAD.WIDE.U32 R6, R13, R14, RZ ;  /* 0x0000000e0d067225 */ /* 0x000fc800078e00ff */
[----:B------:R-:W-:-:S04]  /*0750*/  IMAD.WIDE.U32 R8, P0, R11, R15, R6 ;  /* 0x0000000f0b087225 */ /* 0x000fc80007800006 */
[----:B------:R-:W-:-:S04]  /*0760*/  IMAD.WIDE.U32 R6, R11, R14, RZ ;  /* 0x0000000e0b067225 */ /* 0x000fc800078e00ff */
[----:B------:R-:W-:Y:S01]  /*0770*/  IMAD.X R11, RZ, RZ, RZ, P0 ;  /* 0x000000ffff0b7224 */ /* 0x000fe200000e06ff */
[----:B------:R-:W-:Y:S01]  /*0780*/  IADD3 RZ, P0, R7, R8, RZ ;  /* 0x0000000807ff7210 */ /* 0x000fe20007f1e0ff */
[----:B------:R-:W-:-:S04]  /*0790*/  IMAD.MOV.U32 R10, RZ, RZ, R9 ;  /* 0x000000ffff0a7224 */ /* 0x000fc800078e0009 */
[----:B------:R-:W-:-:S08]  /*07a0*/  IMAD.WIDE.U32.X R6, R13, R15, R10, P0 ;  /* 0x0000000f0d067225 */ /* 0x000fd000000e040a */
.L_x_5:
[-CC-:B------:R-:W-:Y:S01]  /*07b0*/  SHF.R.U64 R57, R6, R0.reuse, R7.reuse ;  /* 0x0000000006397219 */ /* 0x180fe20000001207 */
[----:B------:R-:W0:Y:S01]  /*07c0*/  LDC R10, c[0x0][0x618] ;  /* 0x00018600ff0a7b82 */ /* 0x000e220000000800 */
[----:B------:R-:W-:Y:S01]  /*07d0*/  SHF.R.U32.HI R5, RZ, R0, R7 ;  /* 0x00000000ff057219 */ /* 0x000fe20000011607 */
[----:B------:R-:W-:Y:S01]  /*07e0*/  ULDC UR4, c[0x0][0x150] ;  /* 0x0000540000047ab9 */ /* 0x000fe20000000800 */
[----:B------:R-:W-:Y:S02]  /*07f0*/  IADD3 R9, P0, RZ, -R57, RZ ;  /* 0x80000039ff097210 */ /* 0x000fe40007f1e0ff */
[----:B------:R-:W-:-:S03]  /*0800*/  I2FP.F32.U32 R0, R4 ;  /* 0x0000000400007245 */ /* 0x000fc60000201000 */
[----:B------:R-:W1:Y:S01]  /*0810*/  LDC.64 R28, c[0x0][0x640] ;  /* 0x00019000ff1c7b82 */ /* 0x000e620000000a00 */
[----:B------:R-:W-:Y:S02]  /*0820*/  IMAD.X R11, RZ, RZ, ~R5, P0 ;  /* 0x000000ffff0b7224 */ /* 0x000fe400000e0e05 */
[----:B------:R-:W-:Y:S01]  /*0830*/  FMUL R0, R0, UR4 ;  /* 0x0000000400007c20 */ /* 0x000fe20008400000 */
[----:B------:R-:W-:Y:S01]  /*0840*/  IMAD.WIDE.U32 R6, R9, R20, R16 ;  /* 0x0000001409067225 */ /* 0x000fe200078e0010 */
[----:B------:R-:W-:-:S03]  /*0850*/  ULDC UR4, c[0x0][0x154] ;  /* 0x0000550000047ab9 */ /* 0x000fc60000000800 */
[----:B------:R-:W-:Y:S01]  /*0860*/  IMAD R8, R11, R20, RZ ;  /* 0x000000140b087224 */ /* 0x000fe200078e02ff */
[----:B------:R-:W2:Y:S01]  /*0870*/  LDC R5, c[0x0][0x144] ;  /* 0x00005100ff057b82 */ /* 0x000ea20000000800 */
[----:B------:R-:W3:Y:S02]  /*0880*/  F2I.U32.TRUNC.NTZ R0, R0 ;  /* 0x0000000000007305 */ /* 0x000ee4000020f000 */
[----:B------:R-:W-:-:S04]  /*0890*/  IMAD R9, R9, R21, R8 ;  /* 0x0000001509097224 */ /* 0x000fc800078e0208 */
[----:B------:R-:W-:Y:S01]  /*08a0*/  IMAD.IADD R7, R7, 0x1, R9 ;  /* 0x0000000107077824 */ /* 0x000fe200078e0209 */
[----:B------:R-:W4:Y:S01]  /*08b0*/  LDC R12, c[0x0][0x608] ;  /* 0x00018200ff0c7b82 */ /* 0x000f220000000800 */
[----:B------:R-:W-:-:S03]  /*08c0*/  IMAD.MOV.U32 R9, RZ, RZ, -0x1 ;  /* 0xffffffffff097424 */ /* 0x000fc600078e00ff */
[-CC-:B0-----:R-:W-:Y:S02]  /*08d0*/  SHF.R.U64 R20, R6, R10.reuse, R7.reuse ;  /* 0x0000000a06147219 */ /* 0x181fe40000001207 */
[----:B------:R-:W-:Y:S02]  /*08e0*/  I2FP.F32.U32 R6, R3 ;  /* 0x0000000300067245 */ /* 0x000fe40000201000 */
[----:B------:R-:W0:Y:S01]  /*08f0*/  LDC R26, c[0x0][0x658] ;  /* 0x00019600ff1a7b82 */ /* 0x000e220000000800 */
[----:B-1----:R-:W-:Y:S01]  /*0900*/  ISETP.NE.U32.AND P0, PT, R28, RZ, PT ;  /* 0x000000ff1c00720c */ /* 0x002fe20003f05070 */
[----:B---3--:R-:W-:Y:S01]  /*0910*/  IMAD.MOV R8, RZ, RZ, -R0 ;  /* 0x000000ffff087224 */ /* 0x008fe200078e0a00 */
[----:B------:R-:W-:Y:S01]  /*0920*/  SHF.R.U32.HI R7, RZ, R10, R7 ;  /* 0x0000000aff077219 */ /* 0x000fe20000011607 */
[----:B------:R-:W-:Y:S01]  /*0930*/  FMUL R6, R6, UR4 ;  /* 0x0000000406067c20 */ /* 0x000fe20008400000 */
[----:B------:R-:W-:-:S03]  /*0940*/  ISETP.NE.AND.EX P0, PT, R29, RZ, PT, P0 ;  /* 0x000000ff1d00720c */ /* 0x000fc60003f05300 */
[----:B------:R-:W1:Y:S01]  /*0950*/  LDC R14, c[0x0][0x148] ;  /* 0x00005200ff0e7b82 */ /* 0x000e620000000800 */
[----:B--2---:R-:W-:-:S07]  /*0960*/  IMAD R0, R5, R8, R4 ;  /* 0x0000000805007224 */ /* 0x004fce00078e0204 */
[----:B------:R-:W2:Y:S01]  /*0970*/  LDC R24, c[0x0][0x600] ;  /* 0x00018000ff187b82 */ /* 0x000ea20000000800 */
[-CC-:B----4-:R-:W-:Y:S02]  /*0980*/  SHF.R.U64 R30, R20, R12.reuse, R7.reuse ;  /* 0x0000000c141e7219 */ /* 0x190fe40000001207 */
[----:B------:R-:W-:Y:S01]  /*0990*/  SHF.R.U32.HI R5, RZ, R12, R7 ;  /* 0x0000000cff057219 */ /* 0x000fe20000011607 */
[----:B------:R-:W-:Y:S01]  /*09a0*/  IMAD.MOV.U32 R7, RZ, RZ, 0x1 ;  /* 0x00000001ff077424 */ /* 0x000fe200078e00ff */
[----:B------:R3:W4:Y:S03]  /*09b0*/  F2I.U32.TRUNC.NTZ R12, R6 ;  /* 0x00000006000c7305 */ /* 0x000726000020f000 */
[----:B------:R-:W1:Y:S01]  /*09c0*/  LDC R15, c[0x0][0x648] ;  /* 0x00019200ff0f7b82 */ /* 0x000e620000000800 */
[-C--:B0-----:R-:W-:Y:S02]  /*09d0*/  SHF.L.U32 R4, R9, R26.reuse, RZ ;  /* 0x0000001a09047219 */ /* 0x081fe400000006ff */
[----:B------:R-:W-:-:S02]  /*09e0*/  SHF.R.U64 R32, R30, R26, R5 ;  /* 0x0000001a1e207219 */ /* 0x000fc40000001205 */
[----:B------:R-:W-:Y:S02]  /*09f0*/  LOP3.LUT R11, RZ, R4, RZ, 0x33, !PT ;  /* 0x00000004ff0b7212 */ /* 0x000fe400078e33ff */
[-C--:B------:R-:W-:Y:S01]  /*0a00*/  SHF.R.U32.HI R5, RZ, R26.reuse, R5 ;  /* 0x0000001aff057219 */ /* 0x080fe20000011605 */
[----:B------:R-:W0:Y:S01]  /*0a10*/  LDC R21, c[0x0][0x638] ;  /* 0x00018e00ff157b82 */ /* 0x000e220000000800 */
[----:B------:R-:W-:Y:S01]  /*0a20*/  SHF.L.U32 R10, R7, R26, RZ ;  /* 0x0000001a070a7219 */ /* 0x000fe200000006ff */
[----:B------:R-:W-:-:S06]  /*0a30*/  IMAD.MOV.U32 R4, RZ, RZ, R32 ;  /* 0x000000ffff047224 */ /* 0x000fcc00078e0020 */
[----:B------:R-:W0:Y:S01]  /*0a40*/  LDC R58, c[0x0][0x610] ;  /* 0x00018400ff3a7b82 */ /* 0x000e220000000800 */
[----:B---34-:R-:W-:Y:S05]  /*0a50*/  @!P0 BRA `(.L_x_6) ;  /* 0x0000000000288947 */ /* 0x018fea0003800000 */
[----:B------:R-:W3:Y:S02]  /*0a60*/  LDC R9, c[0x0][0x64c] ;  /* 0x00019300ff097b82 */ /* 0x000ee40000000800 */
[----:B---3--:R-:W-:-:S05]  /*0a70*/  IADD3 R9, P0, R32, R9, RZ ;  /* 0x0000000920097210 */ /* 0x008fca0007f1e0ff */
        /* <DEDUP_REMOVED lines=8> */
.L_x_6:
[----:B-1----:R-:W-:Y:S01]  /*0b00*/  SHF.R.U64 R4, R4, R15, R5 ;  /* 0x0000000f04047219 */ /* 0x002fe20000001205 */
[----:B--2---:R-:W-:Y:S01]  /*0b10*/  VIADD R5, R24, 0xffffffff ;  /* 0xffffffff18057836 */ /* 0x004fe20000000000 */
[----:B------:R-:W-:Y:S01]  /*0b20*/  LOP3.LUT R11, R30, R11, RZ, 0xc0, !PT ;  /* 0x0000000b1e0b7212 */ /* 0x000fe200078ec0ff */
[----:B------:R-:W-:Y:S02]  /*0b30*/  IMAD.MOV R12, RZ, RZ, -R12 ;  /* 0x000000ffff0c7224 */ /* 0x000fe400078e0a0c */
[----:B------:R-:W-:Y:S01]  /*0b40*/  IMAD.MOV R6, RZ, RZ, -R4 ;  /* 0x000000ffff067224 */ /* 0x000fe200078e0a04 */
[----:B------:R-:W-:Y:S01]  /*0b50*/  LOP3.LUT R5, R20, R5, RZ, 0xc0, !PT ;  /* 0x0000000514057212 */ /* 0x000fe200078ec0ff */
[----:B------:R-:W-:Y:S02]  /*0b60*/  @P3 IMAD R0, R14, R12, R3 ;  /* 0x0000000c0e003224 */ /* 0x000fe400078e0203 */
[----:B------:R-:W-:Y:S02]  /*0b70*/  IMAD R11, R10, R4, R11 ;  /* 0x000000040a0b7224 */ /* 0x000fe400078e020b */
[----:B0-----:R-:W-:-:S02]  /*0b80*/  IMAD R3, R6, R21, R32 ;  /* 0x0000001506037224 */ /* 0x001fc400078e0220 */
[----:B------:R-:W-:Y:S02]  /*0b90*/  IMAD R58, R11, R58, R0 ;  /* 0x0000003a0b3a7224 */ /* 0x000fe400078e0200 */
[----:B------:R-:W-:Y:S02]  /*0ba0*/  IMAD R3, R3, R24, R5 ;  /* 0x0000001803037224 */ /* 0x000fe400078e0205 */
[----:B------:R-:W-:-:S03]  /*0bb0*/  IMAD.MOV.U32 R0, RZ, RZ, 0x1 ;  /* 0x00000001ff007424 */ /* 0x000fc600078e00ff */
[----:B------:R-:W-:Y:S02]  /*0bc0*/  SEL R59, R3, R58, !P3 ;  /* 0x0000003a033b7207 */ /* 0x000fe40005800000 */
[----:B------:R-:W-:-:S07]  /*0bd0*/  SEL R58, R58, R3, !P3 ;  /* 0x000000033a3a7207 */ /* 0x000fce0005800000 */
.L_x_4:
[----:B------:R-:W-:-:S08]  /*0be0*/  NOP ;  /* 0x0000000000007918 */ /* 0x000fd00000000000 */
[----:B------:R-:W0:Y:S02]  /*0bf0*/  USETMAXREG.TRY_ALLOC.CTAPOOL UP0, 0xe8 ;  /* 0x000000e8000079c8 */ /* 0x000e240008000600 */
[----:B0-----:R-:W-:-:S13]  /*0c00*/  PLOP3.LUT P0, PT, PT, PT, UP0, 0x80, 0x0 ;  /* 0x000000000000781c */ /* 0x001fda0003f0f008 */
[----:B------:R-:W-:Y:S05]  /*0c10*/  @!P0 BRA `(.L_x_4) ;  /* 0xfffffffc00f08947 */ /* 0x000fea000383ffff */
[----:B------:R-:W-:Y:S01]  /*0c20*/  ULDC.64 UR4, c[0x0][0x598] ;  /* 0x0001660000047ab9 */ /* 0x000fe20000000a00 */
[----:B------:R-:W-:Y:S01]  /*0c30*/  ULDC.64 UR36, c[0x0][0x208] ;  /* 0x0000820000247ab9 */ /* 0x000fe20000000a00 */
[----:B------:R-:W-:-:S04]  /*0c40*/  ISETP.NE.U32.AND P0, PT, RZ, UR4, PT ;  /* 0x00000004ff007c0c */ /* 0x000fc8000bf05070 */
[----:B------:R-:W-:-:S13]  /*0c50*/  ISETP.NE.AND.EX P0, PT, RZ, UR5, PT, P0 ;  /* 0x00000005ff007c0c */ /* 0x000fda000bf05300 */
[----:B------:R-:W-:Y:S05]  /*0c60*/  @!P0 BRA `(.L_x_7) ;  /* 0x00000000001c8947 */ /* 0x000fea0003800000 */
[----:B------:R-:W0:Y:S02]  /*0c70*/  LDC.64 R4, c[0x0][0x598] ;  /* 0x00016600ff047b82 */ /* 0x000e240000000a00 */
[----:B0-----:R-:W2:Y:S02]  /*0c80*/  LDG.E.64 R4, desc[UR36][R4.64] ;  /* 0x0000002404047981 */ /* 0x001ea4000c1e1b00 */
[----:B--2---:R-:W-:-:S04]  /*0c90*/  ISETP.NE.U32.AND P0, PT, R4, RZ, PT ;  /* 0x000000ff0400720c */ /* 0x004fc80003f05070 */
[----:B------:R-:W-:-:S13]  /*0ca0*/  ISETP.NE.AND.EX P0, PT, R5, RZ, PT, P0 ;  /* 0x000000ff0500720c */ /* 0x000fda0003f05300 */
[----:B------:R-:W-:Y:S05]  /*0cb0*/  @!P0 BRA `(.L_x_7) ;  /* 0x0000000000088947 */ /* 0x000fea0003800000 */
[----:B------:R0:W5:Y:S01]  /*0cc0*/  LD.E R23, desc[UR36][R4.64] ;  /* 0x0000002404177980 */ /* 0x000162000c101900 */
[----:B------:R-:W-:Y:S05]  /*0cd0*/  BRA `(.L_x_8) ;  /* 0x0000000000247947 */ /* 0x000fea0003800000 */
.L_x_7:
[----:B------:R-:W-:Y:S02]  /*0ce0*/  ULDC.64 UR4, c[0x0][0x588] ;  /* 0x0001620000047ab9 */ /* 0x000fe40000000a00 */
[----:B------:R-:W-:-:S04]  /*0cf0*/  ISETP.NE.U32.AND P0, PT, RZ, UR4, PT ;  /* 0x00000004ff007c0c */ /* 0x000fc8000bf05070 */
[----:B------:R-:W-:-:S13]  /*0d00*/  ISETP.NE.AND.EX P0, PT, RZ, UR5, PT, P0 ;  /* 0x00000005ff007c0c */ /* 0x000fda000bf05300 */
[----:B------:R-:W-:Y:S05]  /*0d10*/  @!P0 BRA `(.L_x_9) ;  /* 0x00000000000c8947 */ /* 0x000fea0003800000 */
[----:B------:R-:W0:Y:S02]  /*0d20*/  LDC.64 R4, c[0x0][0x588] ;  /* 0x00016200ff047b82 */ /* 0x000e240000000a00 */
[----:B0-----:R1:W5:Y:S01]  /*0d30*/  LDG.E R23, desc[UR36][R4.64] ;  /* 0x0000002404177981 */ /* 0x001362000c1e1900 */
[----:B------:R-:W-:Y:S05]  /*0d40*/  BRA `(.L_x_8) ;  /* 0x0000000000087947 */ /* 0x000fea0003800000 */
.L_x_9:
[----:B------:R-:W-:Y:S02]  /*0d50*/  ULDC UR4, c[0x0][0x580] ;  /* 0x0001600000047ab9 */ /* 0x000fe40000000800 */
[----:B------:R-:W-:-:S07]  /*0d60*/  IMAD.U32 R23, RZ, RZ, UR4 ;  /* 0x00000004ff177e24 */ /* 0x000fce000f8e00ff */
.L_x_8:
[----:B------:R-:W-:Y:S02]  /*0d70*/  ULDC.64 UR4, c[0x0][0x5a0] ;  /* 0x0001680000047ab9 */ /* 0x000fe40000000a00 */
[----:B------:R-:W-:-:S04]  /*0d80*/  ISETP.NE.U32.AND P0, PT, RZ, UR4, PT ;  /* 0x00000004ff007c0c */ /* 0x000fc8000bf05070 */
[----:B------:R-:W-:-:S13]  /*0d90*/  ISETP.NE.AND.EX P0, PT, RZ, UR5, PT, P0 ;  /* 0x00000005ff007c0c */ /* 0x000fda000bf05300 */
[----:B------:R-:W-:Y:S05]  /*0da0*/  @!P0 BRA `(.L_x_10) ;  /* 0x00000000001c8947 */ /* 0x000fea0003800000 */
[----:B01----:R-:W0:Y:S02]  /*0db0*/  LDC.64 R4, c[0x0][0x5a0] ;  /* 0x00016800ff047b82 */ /* 0x003e240000000a00 */
[----:B0-----:R-:W2:Y:S02]  /*0dc0*/  LDG.E.64 R4, desc[UR36][R4.64] ;  /* 0x0000002404047981 */ /* 0x001ea4000c1e1b00 */
[----:B--2---:R-:W-:-:S04]  /*0dd0*/  ISETP.NE.U32.AND P0, PT, R4, RZ, PT ;  /* 0x000000ff0400720c */ /* 0x004fc80003f05070 */
[----:B------:R-:W-:-:S13]  /*0de0*/  ISETP.NE.AND.EX P0, PT, R5, RZ, PT, P0 ;  /* 0x000000ff0500720c */ /* 0x000fda0003f05300 */
[----:B------:R-:W-:Y:S05]  /*0df0*/  @!P0 BRA `(.L_x_10) ;  /* 0x0000000000088947 */ /* 0x000fea0003800000 */
[----:B------:R0:W5:Y:S01]  /*0e00*/  LD.E R56, desc[UR36][R4.64] ;  /* 0x0000002404387980 */ /* 0x000162000c101900 */
[----:B------:R-:W-:Y:S05]  /*0e10*/  BRA `(.L_x_11) ;  /* 0x0000000000247947 */ /* 0x000fea0003800000 */
.L_x_10:
[----:B------:R-:W-:Y:S02]  /*0e20*/  ULDC.64 UR4, c[0x0][0x590] ;  /* 0x0001640000047ab9 */ /* 0x000fe40000000a00 */
[----:B------:R-:W-:-:S04]  /*0e30*/  ISETP.NE.U32.AND P0, PT, RZ, UR4, PT ;  /* 0x00000004ff007c0c */ /* 0x000fc8000bf05070 */
[----:B------:R-:W-:-:S13]  /*0e40*/  ISETP.NE.AND.EX P0, PT, RZ, UR5, PT, P0 ;  /* 0x00000005ff007c0c */ /* 0x000fda000bf05300 */
[----:B------:R-:W-:Y:S05]  /*0e50*/  @!P0 BRA `(.L_x_12) ;  /* 0x00000000000c8947 */ /* 0x000fea0003800000 */
[----:B01----:R-:W0:Y:S02]  /*0e60*/  LDC.64 R4, c[0x0][0x590] ;  /* 0x00016400ff047b82 */ /* 0x003e240000000a00 */
[----:B0-----:R1:W5:Y:S01]  /*0e70*/  LDG.E R56, desc[UR36][R4.64] ;  /* 0x0000002404387981 */ /* 0x001362000c1e1900 */
[----:B------:R-:W-:Y:S05]  /*0e80*/  BRA `(.L_x_11) ;  /* 0x0000000000087947 */ /* 0x000fea0003800000 */
.L_x_12:
[----:B------:R-:W-:Y:S02]  /*0e90*/  ULDC UR4, c[0x0][0x584] ;  /* 0x0001610000047ab9 */ /* 0x000fe40000000800 */
[----:B------:R-:W-:-:S07]  /*0ea0*/  IMAD.U32 R56, RZ, RZ, UR4 ;  /* 0x00000004ff387e24 */ /* 0x000fce000f8e00ff */
.L_x_11:
[----:B------:R-:W-:-:S13]  /*0eb0*/  LOP3.LUT P0, RZ, R0, 0xff, RZ, 0xc0, !PT ;  /* 0x000000ff00ff7812 */ /* 0x000fda000780c0ff */
[----:B------:R-:W-:Y:S05]  /*0ec0*/  @!P0 EXIT ;  /* 0x000000000000894d */ /* 0x000fea0003800000 */
[----:B------:R-:W-:Y:S01]  /*0ed0*/  ULDC UR4, c[0x0][0x28c] ;  /* 0x0000a30000047ab9 */ /* 0x000fe20000000800 */
[----:B------:R-:W-:Y:S01]  /*0ee0*/  LOP3.LUT R62, R19, 0x1, RZ, 0xfc, !PT ;  /* 0x00000001133e7812 */ /* 0x000fe200078efcff */
[----:B------:R-:W-:Y:S01]  /*0ef0*/  UIADD3 UR4, UR4, 0x1f, URZ ;  /* 0x0000001f04047890 */ /* 0x000fe2000fffe03f */
[----:B------:R-:W-:Y:S01]  /*0f00*/  UMOV UR38, URZ ;  /* 0x0000003f00267c82 */ /* 0x000fe20008000000 */
[----:B------:R-:W-:Y:S02]  /*0f10*/  UMOV UR39, URZ ;  /* 0x0000003f00277c82 */ /* 0x000fe40008000000 */
[----:B------:R-:W-:-:S04]  /*0f20*/  USHF.R.S32.HI UR5, URZ, 0x1f, UR4 ;  /* 0x0000001f3f057899 */ /* 0x000fc80008011404 */
[----:B------:R-:W-:-:S04]  /*0f30*/  ULEA.HI UR5, UR5, UR4, URZ, 0x5 ;  /* 0x0000000405057291 */ /* 0x000fc8000f8f283f */
[----:B------:R-:W-:-:S12]  /*0f40*/  USHF.R.S32.HI UR40, URZ, 0x5, UR5 ;  /* 0x000000053f287899 */ /* 0x000fd80008011405 */
.L_x_94:
[----:B------:R-:W-:Y:S01]  /*0f50*/  LOP3.LUT R0, R18, 0x80, RZ, 0xc0, !PT ;  /* 0x0000008012007812 */ /* 0x000fe200078ec0ff */
[----:B------:R-:W2:Y:S01]  /*0f60*/  S2UR UR7, SR_CgaCtaId ;  /* 0x00000000000779c3 */ /* 0x000ea20000008800 */
[----:B------:R-:W-:Y:S02]  /*0f70*/  UMOV UR6, 0x400 ;  /* 0x0000040000067882 */ /* 0x000fe40000000000 */
[----:B------:R-:W-:-:S06]  /*0f80*/  SHF.R.U32.HI R0, RZ, 0x7, R0 ;  /* 0x00000007ff007819 */ /* 0x000fcc0000011600 */
[----:B---3--:R-:W3:Y:S01]  /*0f90*/  SHFL.IDX PT, R0, R0, RZ, 0x1f ;  /* 0x00001fff00007589 */ /* 0x008ee200000e0000 */
[----:B--2---:R-:W-:Y:S01]  /*0fa0*/  ULEA UR42, UR7, UR6, 0x18 ;  /* 0x00000006072a7291 */ /* 0x004fe2000f8ec03f */
[----:B---3--:R-:W-:-:S13]  /*0fb0*/  R2UR UR4, R0 ;  /* 0x00000000000472ca */ /* 0x008fda00000e0000 */
[----:B------:R-:W-:-:S04]  /*0fc0*/  ULEA.HI UR5, UR4, UR4, URZ, 0x1 ;  /* 0x0000000404057291 */ /* 0x000fc8000f8f083f */
[----:B------:R-:W-:-:S04]  /*0fd0*/  ULOP3.LUT UR5, UR5, 0x7fffe, URZ, 0xc0, !UPT ;  /* 0x0007fffe05057892 */ /* 0x000fc8000f8ec03f */
[----:B------:R-:W-:-:S03]  /*0fe0*/  UIADD3 UR5, UR4, -UR5, URZ ;  /* 0x8000000504057290 */ /* 0x000fc6000fffe03f */
[----:B------:R-:W-:Y:S01]  /*0ff0*/  ULDC UR4, c[0x0][0x28c] ;  /* 0x0000a30000047ab9 */ /* 0x000fe20000000800 */
[----:B------:R-:W-:Y:S01]  /*1000*/  ULEA UR5, UR5, UR42, 0xd ;  /* 0x0000002a05057291 */ /* 0x000fe2000f8e683f */
[----:B------:R-:W-:-:S03]  /*1010*/  ISETP.LT.AND P0, PT, RZ, UR4, PT ;  /* 0x00000004ff007c0c */ /* 0x000fc6000bf01270 */
[----:B------:R-:W-:-:S04]  /*1020*/  UIADD3 UR5, UR5, 0x100, URZ ;  /* 0x0000010005057890 */ /* 0x000fc8000fffe03f */
[----:B------:R-:W-:-:S04]  /*1030*/  USHF.R.U32.HI UR5, URZ, 0x4, UR5 ;  /* 0x000000043f057899 */ /* 0x000fc80008011605 */
[----:B------:R-:W-:Y:S02]  /*1040*/  ULOP3.LUT UR41, UR5, 0x3fff, URZ, 0xc0, !UPT ;  /* 0x00003fff05297892 */ /* 0x000fe4000f8ec03f */
[----:B01--4-:R-:W-:Y:S10]  /*1050*/  @P0 BRA `(.L_x_13) ;  /* 0x0000000000400947 */ /* 0x013ff40003800000 */
[----:B------:R-:W-:Y:S01]  /*1060*/  MOV R0, 0x0 ;  /* 0x0000000000007802 */ /* 0x000fe20000000f00 */
[----:B------:R-:W-:Y:S01]  /*1070*/  ULDC.64 UR4, c[0x4][0x68] ;  /* 0x01001a0000047ab9 */ /* 0x000fe20000000a00 */
[----:B------:R-:W-:Y:S01]  /*1080*/  ULDC.64 UR6, c[0x4][0x8] ;  /* 0x0100020000067ab9 */ /* 0x000fe20000000a00 */
[----:B01----:R-:W-:Y:S01]  /*1090*/  IMAD.U32 R4, RZ, RZ, UR4 ;  /* 0x00000004ff047e24 */ /* 0x003fe2000f8e00ff */
[----:B------:R0:W1:Y:S01]  /*10a0*/  LDC.64 R14, c[0x4][R0] ;  /* 0x01000000000e7b82 */ /* 0x0000620000000a00 */
[----:B------:R-:W-:Y:S01]  /*10b0*/  IMAD.U32 R5, RZ, RZ, UR5 ;  /* 0x00000005ff057e24 */ /* 0x000fe2000f8e00ff */
[----:B------:R-:W-:Y:S01]  /*10c0*/  ULDC.64 UR4, c[0x4][0x70] ;  /* 0x01001c0000047ab9 */ /* 0x000fe20000000a00 */
[----:B------:R-:W-:Y:S02]  /*10d0*/  IMAD.U32 R10, RZ, RZ, UR6 ;  /* 0x00000006ff0a7e24 */ /* 0x000fe4000f8e00ff */
[----:B------:R-:W-:Y:S02]  /*10e0*/  IMAD.U32 R6, RZ, RZ, UR4 ;  /* 0x00000004ff067e24 */ /* 0x000fe4000f8e00ff */
[----:B------:R-:W-:-:S02]  /*10f0*/  IMAD.U32 R7, RZ, RZ, UR5 ;  /* 0x00000005ff077e24 */ /* 0x000fc4000f8e00ff */
[----:B------:R-:W-:Y:S02]  /*1100*/  IMAD.U32 R11, RZ, RZ, UR7 ;  /* 0x00000007ff0b7e24 */ /* 0x000fe4000f8e00ff */
[----:B------:R-:W-:Y:S02]  /*1110*/  IMAD.MOV.U32 R8, RZ, RZ, 0x1e1 ;  /* 0x000001e1ff087424 */ /* 0x000fe400078e00ff */
[----:B------:R-:W-:Y:S02]  /*1120*/  IMAD.MOV.U32 R12, RZ, RZ, 0x1 ;  /* 0x00000001ff0c7424 */ /* 0x000fe400078e00ff */
[----:B0-----:R-:W-:-:S07]  /*1130*/  IMAD.MOV.U32 R13, RZ, RZ, RZ ;  /* 0x000000ffff0d7224 */ /* 0x001fce00078e00ff */
[----:B------:R-:W-:-:S07]  /*1140*/  LEPC R20, `(.L_x_13) ;  /* 0x000000001014794e */ /* 0x000fce0000000000 */
[----:B-1---5:R-:W-:Y:S05]  /*1150*/  CALL.ABS.NOINC R14 ;  /* 0x000000000e007343 */ /* 0x022fea0003c00000 */
.L_x_13:
[----:B------:R-:W-:-:S13]  /*1160*/  ISETP.NE.AND P0, PT, R62, 0x3, PT ;  /* 0x000000033e00780c */ /* 0x000fda0003f05270 */
[----:B------:R-:W-:Y:S05]  /*1170*/  @!P0 BRA `(.L_x_14) ;  /* 0x0000000000048947 */ /* 0x000fea0003800000 */
[----:B------:R-:W-:Y:S01]  /*1180*/  BPT.TRAP 0x1 ;  /* 0x000000040000795c */ /* 0x000fe20000300000 */
.L_x_14:
[----:B------:R-:W-:Y:S02]  /*1190*/  IMAD.U32 R3, RZ, RZ, UR39 ;  /* 0x00000027ff037e24 */ /* 0x000fe4000f8e00ff */
[----:B------:R-:W-:-:S03]  /*11a0*/  IMAD.U32 R0, RZ, RZ, UR38 ;  /* 0x00000026ff007e24 */ /* 0x000fc6000f8e00ff */
[----:B------:R-:W-:Y:S02]  /*11b0*/  LEA R3, R3, UR42, 0x3 ;  /* 0x0000002a03037c11 */ /* 0x000fe4000f8e18ff */
[----:B------:R-:W-:-:S04]  /*11c0*/  SHF.L.U32 R0, R0, 0x1f, RZ ;  /* 0x0000001f00007819 */ /* 0x000fc800000006ff */
[----:B------:R2:W3:Y:S01]  /*11d0*/  SYNCS.PHASECHK.TRANS64.TRYWAIT P1, [R3+URZ], R0 ;  /* 0x00000000030075a7 */ /* 0x0004e2000802017f */
[----:B------:R-:W-:Y:S05]  /*11e0*/  @!P0 BRA `(.L_x_15) ;  /* 0x0000000000048947 */ /* 0x000fea0003800000 */
[----:B------:R-:W-:Y:S01]  /*11f0*/  BPT.TRAP 0x1 ;  /* 0x000000040000795c */ /* 0x000fe20000300000 */
.L_x_15:
[----:B---3--:R-:W-:Y:S05]  /*1200*/  @P1 BRA `(.L_x_16) ;  /* 0x0000000000081947 */ /* 0x008fea0003800000 */
[----:B------:R-:W3:Y:S02]  /*1210*/  SYNCS.PHASECHK.TRANS64.TRYWAIT P1, [R3+URZ], R0 ;  /* 0x00000000030075a7 */ /* 0x000ee4000802017f */
[----:B---3--:R-:W-:Y:S05]  /*1220*/  @!P1 BRA `(.L_x_17) ;  /* 0x0000004400249947 */ /* 0x008fea0003800000 */
.L_x_16:
[----:B------:R-:W-:-:S04]  /*1230*/  UISETP.LT.AND UP0, UPT, UR40, 0x1, UPT ;  /* 0x000000012800788c */ /* 0x000fc8000bf01270 */
[----:B------:R-:W-:-:S04]  /*1240*/  USEL UR4, UR40, 0x1, UP0 ;  /* 0x0000000128047887 */ /* 0x000fc80008000000 */
[----:B------:R-:W-:-:S06]  /*1250*/  UIADD3 UR4, UR40, -UR4, URZ ;  /* 0x8000000428047290 */ /* 0x000fcc000fffe03f */
[----:B--23--:R-:W-:Y:S01]  /*1260*/  IMAD.U32 R0, RZ, RZ, UR4 ;  /* 0x00000004ff007e24 */ /* 0x00cfe2000f8e00ff */
[----:B------:R-:W-:Y:S05]  /*1270*/  WARPSYNC.ALL ;  /* 0x0000000000007948 */ /* 0x000fea0003800000 */
[----:B------:R-:W-:Y:S01]  /*1280*/  ISETP.GE.AND P1, PT, R0, 0x1, PT ;  /* 0x000000010000780c */ /* 0x000fe20003f26270 */
[----:B------:R-:W-:Y:S01]  /*1290*/  UIADD3 UR4, UR42, 0x14100, URZ ;  /* 0x000141002a047890 */ /* 0x000fe2000fffe03f */
[----:B------:R-:W-:Y:S01]  /*12a0*/  WARPGROUP.ARRIVE ;  /* 0x00000000000079c5 */ /* 0x000fe20000000000 */
[----:B------:R-:W-:Y:S01]  /*12b0*/  UMOV UR9, 0x40000040 ;  /* 0x4000004000097882 */ /* 0x000fe20000000000 */
[----:B------:R-:W-:Y:S01]  /*12c0*/  UMOV UR11, 0x40000040 ;  /* 0x40000040000b7882 */ /* 0x000fe20000000000 */
[----:B------:R-:W-:-:S04]  /*12d0*/  USHF.R.U32.HI UR4, URZ, 0x4, UR4 ;  /* 0x000000043f047899 */ /* 0x000fc80008011604 */
[----:B------:R-:W-:Y:S02]  /*12e0*/  ULOP3.LUT UR5, UR4, 0x3fff, URZ, 0xc0, !UPT ;  /* 0x00003fff04057892 */ /* 0x000fe4000f8ec03f */
[----:B------:R-:W-:Y:S02]  /*12f0*/  ULOP3.LUT UR4, UR41, 0x10000, URZ, 0xfc, !UPT ;  /* 0x0001000029047892 */ /* 0x000fe4000f8efc3f */
[----:B------:R-:W-:Y:S02]  /*1300*/  ULOP3.LUT UR5, UR5, 0x10000, URZ, 0xfc, !UPT ;  /* 0x0001000005057892 */ /* 0x000fe4000f8efc3f */
[----:B------:R-:W-:Y:S02]  /*1310*/  ULEA UR6, UR39, UR4, 0xa ;  /* 0x0000000427067291 */ /* 0x000fe4000f8e503f */
[----:B------:R-:W-:-:S05]  /*1320*/  ULEA UR7, UR39, UR5, 0x9 ;  /* 0x0000000527077291 */ /* 0x000fca000f8e483f */
[----:B------:R-:W-:Y:S02]  /*1330*/  UMOV UR8, UR6 ;  /* 0x0000000600087c82 */ /* 0x000fe40008000000 */
[----:B------:R-:W-:Y:S02]  /*1340*/  UMOV UR10, UR7 ;  /* 0x00000007000a7c82 */ /* 0x000fe40008000000 */
[----:B------:R-:W-:Y:S01]  /*1350*/  HGMMA.64x64x8.F32.TF32 R24, gdesc[UR8], RZ, !UPT, gsb0 ;  /* 0x04e00000081879f0 */ /* 0x000fe2000c0028ff */
[----:B------:R-:W-:Y:S02]  /*1360*/  UIADD3 UR8, UR6, 0x2, URZ ;  /* 0x0000000206087890 */ /* 0x000fe4000fffe03f */
[----:B------:R-:W-:Y:S01]  /*1370*/  UIADD3 UR10, UR7, 0x2, URZ ;  /* 0x00000002070a7890 */ /* 0x000fe2000fffe03f */
[----:B------:R-:W-:Y:S01]  /*1380*/  UMOV UR9, 0x40000040 ;  /* 0x4000004000097882 */ /* 0x000fe20000000000 */
[----:B------:R-:W-:Y:S01]  /*1390*/  UMOV UR11, 0x40000040 ;  /* 0x40000040000b7882 */ /* 0x000fe20000000000 */
[----:B------:R-:W-:-:S02]  /*13a0*/  WARPGROUP.DEPBAR.LE gsb0, 0x0 ;  /* 0x00008000000079c5 */ /* 0x000fc40000010000 */
[----:B------:R-:W-:-:S06]  /*13b0*/  WARPGROUP.ARRIVE ;  /* 0x00000000000079c5 */ /* 0x000fcc0000000000 */
[----:B------:R-:W-:Y:S01]  /*13c0*/  HGMMA.64x64x8.F32.TF32 R24, gdesc[UR8], R24, gsb0 ;  /* 0x04e00000081879f0 */ /* 0x000fe20008002818 */
[----:B------:R-:W-:Y:S02]  /*13d0*/  UIADD3 UR8, UR6, 0x4, URZ ;  /* 0x0000000406087890 */ /* 0x000fe4000fffe03f */
[----:B------:R-:W-:Y:S01]  /*13e0*/  UIADD3 UR10, UR7, 0x4, URZ ;  /* 0x00000004070a7890 */ /* 0x000fe2000fffe03f */
[----:B------:R-:W-:Y:S01]  /*13f0*/  UMOV UR9, 0x40000040 ;  /* 0x4000004000097882 */ /* 0x000fe20000000000 */
[----:B------:R-:W-:Y:S01]  /*1400*/  UMOV UR11, 0x40000040 ;  /* 0x40000040000b7882 */ /* 0x000fe20000000000 */
[----:B------:R-:W-:Y:S02]  /*1410*/  WARPGROUP.DEPBAR.LE gsb0, 0x0 ;  /* 0x00008000000079c5 */ /* 0x000fe40000010000 */
        /* <DEDUP_REMOVED lines=8> */
[----:B------:R-:W-:Y:S03]  /*14a0*/  HGMMA.64x64x8.F32.TF32 R24, gdesc[UR8], R24, gsb0 ;  /* 0x04e00000081879f0 */ /* 0x000fe60008002818 */
[----:B------:R-:W-:Y:S02]  /*14b0*/  WARPGROUP.DEPBAR.LE gsb0, 0x0 ;  /* 0x00008000000079c5 */ /* 0x000fe40000010000 */
[----:B------:R-:W-:Y:S05]  /*14c0*/  @!P1 BRA `(.L_x_18) ;  /* 0x0000000400189947 */ /* 0x000fea0003800000 */
[----:B------:R-:W-:-:S04]  /*14d0*/  UIADD3 UR6, UR39, 0x1, URZ ;  /* 0x0000000127067890 */ /* 0x000fc8000fffe03f */
[----:B------:R-:W-:-:S04]  /*14e0*/  UISETP.NE.AND UP0, UPT, UR6, 0x5, UPT ;  /* 0x000000050600788c */ /* 0x000fc8000bf05270 */
[----:B------:R-:W-:Y:S02]  /*14f0*/  USEL UR7, URZ, 0x1, UP0 ;  /* 0x000000013f077887 */ /* 0x000fe40008000000 */
[----:B------:R-:W-:Y:S02]  /*1500*/  USEL UR6, UR6, URZ, UP0 ;  /* 0x0000003f06067287 */ /* 0x000fe40008000000 */
[----:B------:R-:W-:-:S06]  /*1510*/  ULOP3.LUT UR7, UR38, UR7, URZ, 0x3c, !UPT ;  /* 0x0000000726077292 */ /* 0x000fcc000f8e3c3f */
[----:B01----:R-:W-:Y:S01]  /*1520*/  IMAD.U32 R5, RZ, RZ, UR7 ;  /* 0x00000007ff057e24 */ /* 0x003fe2000f8e00ff */
[----:B------:R-:W-:-:S06]  /*1530*/  UMOV UR7, UR39 ;  /* 0x0000002700077c82 */ /* 0x000fcc0008000000 */
.L_x_25:
[----:B01----:R-:W-:Y:S05]  /*1540*/  @!P0 BRA `(.L_x_19) ;  /* 0x0000000000048947 */ /* 0x003fea0003800000 */
[----:B------:R-:W-:Y:S01]  /*1550*/  BPT.TRAP 0x1 ;  /* 0x000000040000795c */ /* 0x000fe20000300000 */
.L_x_19:
[----:B------:R-:W0:Y:S01]  /*1560*/  S2UR UR9, SR_CgaCtaId ;  /* 0x00000000000979c3 */ /* 0x000e220000008800 */
[----:B------:R-:W-:Y:S01]  /*1570*/  UMOV UR8, 0x400 ;  /* 0x0000040000087882 */ /* 0x000fe20000000000 */
[----:B------:R-:W-:Y:S01]  /*1580*/  SHF.L.U32 R3, R5, 0x1f, RZ ;  /* 0x0000001f05037819 */ /* 0x000fe200000006ff */
[----:B0-----:R-:W-:-:S04]  /*1590*/  ULEA UR14, UR9, UR8, 0x18 ;  /* 0x00000008090e7291 */ /* 0x001fc8000f8ec03f */
[----:B------:R-:W-:-:S09]  /*15a0*/  ULEA UR8, UR6, UR14, 0x3 ;  /* 0x0000000e06087291 */ /* 0x000fd2000f8e183f */
[----:B------:R0:W1:Y:S01]  /*15b0*/  SYNCS.PHASECHK.TRANS64.TRYWAIT P1, [UR8], R3 ;  /* 0x00000003ff0075a7 */ /* 0x0000620008020148 */
[----:B------:R-:W-:Y:S05]  /*15c0*/  @!P0 BRA `(.L_x_20) ;  /* 0x0000000000048947 */ /* 0x000fea0003800000 */
[----:B------:R-:W-:Y:S01]  /*15d0*/  BPT.TRAP 0x1 ;  /* 0x000000040000795c */ /* 0x000fe20000300000 */
.L_x_20:
[----:B-1----:R-:W-:Y:S05]  /*15e0*/  @P1 BRA `(.L_x_21) ;  /* 0x0000000000081947 */ /* 0x002fea0003800000 */
[----:B------:R-:W1:Y:S02]  /*15f0*/  SYNCS.PHASECHK.TRANS64.TRYWAIT P1, [UR8], R3 ;  /* 0x00000003ff0075a7 */ /* 0x000e640008020148 */
[----:B-1----:R-:W-:Y:S05]  /*1600*/  @!P1 BRA `(.L_x_22) ;  /* 0x0000004000409947 */ /* 0x002fea0003800000 */
.L_x_21:
[----:B------:R-:W-:Y:S01]  /*1610*/  ULEA UR12, UR6, UR4, 0xa ;  /* 0x00000004060c7291 */ /* 0x000fe2000f8e503f */
[----:B------:R-:W-:Y:S01]  /*1620*/  WARPGROUP.ARRIVE ;  /* 0x00000000000079c5 */ /* 0x000fe20000000000 */
[----:B------:R-:W-:Y:S01]  /*1630*/  ULEA UR13, UR6, UR5, 0x9 ;  /* 0x00000005060d7291 */ /* 0x000fe2000f8e483f */
[----:B------:R-:W-:Y:S01]  /*1640*/  UMOV UR9, 0x40000040 ;  /* 0x4000004000097882 */ /* 0x000fe20000000000 */
[----:B------:R-:W-:-:S03]  /*1650*/  UMOV UR11, 0x40000040 ;  /* 0x40000040000b7882 */ /* 0x000fc60000000000 */
[----:B------:R-:W-:Y:S02]  /*1660*/  UMOV UR8, UR12 ;  /* 0x0000000c00087c82 */ /* 0x000fe40008000000 */
[----:B------:R-:W-:Y:S02]  /*1670*/  UMOV UR10, UR13 ;  /* 0x0000000d000a7c82 */ /* 0x000fe40008000000 */
[----:B------:R-:W-:Y:S01]  /*1680*/  HGMMA.64x64x8.F32.TF32 R24, gdesc[UR8], R24, gsb0 ;  /* 0x04e00000081879f0 */ /* 0x000fe20008002818 */
        /* <DEDUP_REMOVED lines=23> */
[----:B------:R-:W-:Y:S01]  /*1800*/  BPT.TRAP 0x1 ;  /* 0x000000040000795c */ /* 0x000fe20000300000 */
.L_x_23:
[----:B------:R-:W-:Y:S01]  /*1810*/  ULEA UR8, UR7, UR14, 0x3 ;  /* 0x0000000e07087291 */ /* 0x000fe2000f8e183f */
[----:B------:R-:W-:-:S03]  /*1820*/  ISETP.GT.U32.AND P1, PT, R19, 0x1, PT ;  /* 0x000000011300780c */ /* 0x000fc60003f24070 */
[----:B------:R-:W-:-:S04]  /*1830*/  UIADD3 UR8, UR8, 0x28, URZ ;  /* 0x0000002808087890 */ /* 0x000fc8000fffe03f */
[----:B------:R-:W-:-:S09]  /*1840*/  UPRMT UR8, URZ, 0x654, UR8 ;  /* 0x000006543f087896 */ /* 0x000fd20008000008 */
[----:B------:R-:W-:Y:S01]  /*1850*/  SYNCS.ARRIVE.TRANS64.RED.A1T0 RZ, [UR8], RZ ;  /* 0x000000ffffff79a7 */ /* 0x000fe20008100408 */
[----:B------:R-:W-:Y:S05]  /*1860*/  @P1 BRA `(.L_x_24) ;  /* 0x0000000000041947 */ /* 0x000fea0003800000 */
[----:B------:R-:W-:Y:S01]  /*1870*/  BPT.TRAP 0x1 ;  /* 0x000000040000795c */ /* 0x000fe20000300000 */
.L_x_24:
[----:B------:R-:W-:Y:S01]  /*1880*/  UIADD3 UR6, UR6, 0x1, URZ ;  /* 0x0000000106067890 */ /* 0x000fe2000fffe03f */
[C---:B------:R-:W-:Y:S01]  /*1890*/  ISETP.GT.AND P1, PT, R0.reuse, 0x1, PT ;  /* 0x000000010000780c */ /* 0x040fe20003f24270 */
[----:B------:R-:W-:Y:S01]  /*18a0*/  UIADD3 UR7, UR7, 0x1, URZ ;  /* 0x0000000107077890 */ /* 0x000fe2000fffe03f */
[----:B------:R-:W-:Y:S01]  /*18b0*/  VIADD R0, R0, 0xffffffff ;  /* 0xffffffff00007836 */ /* 0x000fe20000000000 */
[----:B------:R-:W-:Y:S02]  /*18c0*/  UISETP.NE.AND UP0, UPT, UR6, 0x5, UPT ;  /* 0x000000050600788c */ /* 0x000fe4000bf05270 */
[----:B------:R-:W-:Y:S02]  /*18d0*/  UISETP.NE.AND UP1, UPT, UR7, 0x5, UPT ;  /* 0x000000050700788c */ /* 0x000fe4000bf25270 */
[----:B------:R-:W-:Y:S02]  /*18e0*/  USEL UR8, URZ, 0x1, UP0 ;  /* 0x000000013f087887 */ /* 0x000fe40008000000 */
[----:B------:R-:W-:-:S02]  /*18f0*/  USEL UR6, UR6, URZ, UP0 ;  /* 0x0000003f06067287 */ /* 0x000fc40008000000 */
[----:B------:R-:W-:Y:S02]  /*1900*/  USEL UR7, UR7, URZ, UP1 ;  /* 0x0000003f07077287 */ /* 0x000fe40008800000 */
[----:B------:R-:W-:Y:S01]  /*1910*/  LOP3.LUT R5, R5, UR8, RZ, 0x3c, !PT ;  /* 0x0000000805057c12 */ /* 0x000fe2000f8e3cff */
[----:B------:R-:W-:Y:S09]  /*1920*/  @P1 BRA `(.L_x_25) ;  /* 0xfffffffc00041947 */ /* 0x000ff2000383ffff */
.L_x_18:
[----:B------:R-:W2:Y:S02]  /*1930*/  LDC R0, c[0x0][0x28c] ;  /* 0x0000a300ff007b82 */ /* 0x000ea40000000800 */
[----:B--2---:R-:W-:-:S13]  /*1940*/  ISETP.GE.AND P1, PT, R0, 0x1, PT ;  /* 0x000000010000780c */ /* 0x004fda0003f26270 */
[----:B------:R-:W-:Y:S05]  /*1950*/  @!P1 BRA `(.L_x_26) ;  /* 0x0000000000489947 */ /* 0x000fea0003800000 */
[----:B------:R-:W-:Y:S05]  /*1960*/  @!P0 BRA `(.L_x_27) ;  /* 0x0000000000048947 */ /* 0x000fea0003800000 */
[----:B------:R-:W-:Y:S01]  /*1970*/  BPT.TRAP 0x1 ;  /* 0x000000040000795c */ /* 0x000fe20000300000 */
.L_x_27:
[----:B------:R-:W2:Y:S01]  /*1980*/  S2UR UR7, SR_CgaCtaId ;  /* 0x00000000000779c3 */ /* 0x000ea20000008800 */
[----:B------:R-:W-:Y:S01]  /*1990*/  UISETP.LT.AND UP0, UPT, UR40, 0x1, UPT ;  /* 0x000000012800788c */ /* 0x000fe2000bf01270 */
[----:B------:R-:W-:-:S03]  /*19a0*/  ISETP.GT.U32.AND P0, PT, R19, 0x1, PT ;  /* 0x000000011300780c */ /* 0x000fc60003f04070 */
[----:B------:R-:W-:-:S04]  /*19b0*/  USEL UR6, UR40, 0x1, UP0 ;  /* 0x0000000128067887 */ /* 0x000fc80008000000 */
[----:B------:R-:W-:-:S04]  /*19c0*/  UIADD3 UR6, UR39, UR40, -UR6 ;  /* 0x0000002827067290 */ /* 0x000fc8000fffe806 */
[----:B------:R-:W-:-:S04]  /*19d0*/  UIMAD.WIDE.U32 UR4, UR6, -0x33333333, URZ ;  /* 0xcccccccd060478a5 */ /* 0x000fc8000f8e003f */
[----:B------:R-:W-:-:S03]  /*19e0*/  USHF.R.U32.HI UR4, URZ, 0x2, UR5 ;  /* 0x000000023f047899 */ /* 0x000fc60008011605 */
[----:B------:R-:W-:Y:S01]  /*19f0*/  UMOV UR5, 0x400 ;  /* 0x0000040000057882 */ /* 0x000fe20000000000 */
[----:B------:R-:W-:Y:S02]  /*1a00*/  UIMAD UR6, UR4, -0x5, UR6 ;  /* 0xfffffffb040678a4 */ /* 0x000fe4000f8e0206 */
[----:B--2---:R-:W-:-:S04]  /*1a10*/  ULEA UR5, UR7, UR5, 0x18 ;  /* 0x0000000507057291 */ /* 0x004fc8000f8ec03f */
[----:B------:R-:W-:-:S04]  /*1a20*/  ULEA UR6, UR6, UR5, 0x3 ;  /* 0x0000000506067291 */ /* 0x000fc8000f8e183f */
[----:B------:R-:W-:-:S04]  /*1a30*/  UIADD3 UR6, UR6, 0x28, URZ ;  /* 0x0000002806067890 */ /* 0x000fc8000fffe03f */
[----:B------:R-:W-:-:S09]  /*1a40*/  UPRMT UR6, URZ, 0x654, UR6 ;  /* 0x000006543f067896 */ /* 0x000fd20008000006 */
[----:B------:R-:W-:Y:S01]  /*1a50*/  SYNCS.ARRIVE.TRANS64.RED.A1T0 RZ, [UR6], RZ ;  /* 0x000000ffffff79a7 */ /* 0x000fe20008100406 */
[----:B------:R-:W-:Y:S05]  /*1a60*/  @P0 BRA `(.L_x_26) ;  /* 0x0000000000040947 */ /* 0x000fea0003800000 */
[----:B------:R-:W-:Y:S01]  /*1a70*/  BPT.TRAP 0x1 ;  /* 0x000000040000795c */ /* 0x000fe20000300000 */
.L_x_26:
[----:B------:R-:W2:Y:S01]  /*1a80*/  LDC R6, c[0x0][0x288] ;  /* 0x0000a200ff067b82 */ /* 0x000ea20000000800 */
[----:B------:R-:W-:Y:S01]  /*1a90*/  LOP3.LUT R0, R22, 0x1, RZ, 0xc0, !PT ;  /* 0x0000000116007812 */ /* 0x000fe200078ec0ff */
[----:B------:R-:W-:Y:S01]  /*1aa0*/  IMAD.SHL.U32 R59, R59, 0x40, RZ ;  /* 0x000000403b3b7824 */ /* 0x000fe200078e00ff */
[----:B01----:R-:W-:Y:S01]  /*1ab0*/  SHF.R.U32.HI R3, RZ, 0x2, R18 ;  /* 0x00000002ff037819 */ /* 0x003fe20000011612 */
[----:B------:R-:W-:Y:S01]  /*1ac0*/  UIADD3 UR39, UR40, UR39, URZ ;  /* 0x0000002728277290 */ /* 0x000fe2000fffe03f */
[----:B------:R-:W-:Y:S01]  /*1ad0*/  LOP3.LUT R4, R18, 0x60, RZ, 0xc0, !PT ;  /* 0x0000006012047812 */ /* 0x000fe200078ec0ff */
[----:B------:R-:W-:Y:S01]  /*1ae0*/  IMAD.SHL.U32 R8, R0, 0x40, RZ ;  /* 0x0000004000087824 */ /* 0x000fe200078e00ff */
[----:B------:R-:W-:Y:S01]  /*1af0*/  LOP3.LUT R5, R18, 0x3, RZ, 0xc0, !PT ;  /* 0x0000000312057812 */ /* 0x000fe200078ec0ff */
[----:B------:R-:W-:Y:S01]  /*1b00*/  UISETP.GT.U32.AND UP0, UPT, UR39, 0x4, UPT ;  /* 0x000000042700788c */ /* 0x000fe2000bf04070 */
[----:B------:R-:W-:Y:S01]  /*1b10*/  LOP3.LUT R3, R3, 0x7, RZ, 0xc0, !PT ;  /* 0x0000000703037812 */ /* 0x000fe200078ec0ff */
[----:B------:R-:W-:Y:S01]  /*1b20*/  ULDC UR7, c[0x0][0x284] ;  /* 0x0000a10000077ab9 */ /* 0x000fe20000000800 */
[----:B------:R-:W-:Y:S01]  /*1b30*/  SHF.R.U32.HI R4, RZ, 0x1, R4 ;  /* 0x00000001ff047819 */ /* 0x000fe20000011604 */
[----:B------:R-:W-:Y:S01]  /*1b40*/  UISETP.LT.U32.AND UP0, UPT, UR40, 0x5, UP0 ;  /* 0x000000052800788c */ /* 0x000fe20008701070 */
[----:B------:R-:W-:Y:S01]  /*1b50*/  SHF.R.S32.HI R15, RZ, 0x1f, R57 ;  /* 0x0000001fff0f7819 */ /* 0x000fe20000011439 */
[----:B------:R-:W-:Y:S01]  /*1b60*/  UISETP.GE.U32.AND UP1, UPT, UR40, 0x5, UPT ;  /* 0x000000052800788c */ /* 0x000fe2000bf26070 */
[--C-:B------:R-:W-:Y:S01]  /*1b70*/  IADD3 R7, RZ, -R4, -R3.reuse ;  /* 0x80000004ff077210 */ /* 0x100fe20007ffe803 */
[----:B------:R-:W-:Y:S01]  /*1b80*/  ULDC.64 UR8, c[0x0][0x5d0] ;  /* 0x0001740000087ab9 */ /* 0x000fe20000000a00 */
[----:B------:R-:W-:Y:S01]  /*1b90*/  LOP3.LUT R3, R8, 0x40, R3, 0xe2, !PT ;  /* 0x0000004008037812 */ /* 0x000fe200078ee203 */
[----:B------:R-:W-:Y:S01]  /*1ba0*/  IMAD.SHL.U32 R8, R18, 0x2, RZ ;  /* 0x0000000212087824 */ /* 0x000fe200078e00ff */
[----:B------:R-:W-:Y:S01]  /*1bb0*/  UIMAD.WIDE.U32 UR4, UR39, -0x33333333, URZ ;  /* 0xcccccccd270478a5 */ /* 0x000fe2000f8e003f */
[----:B------:R-:W-:Y:S01]  /*1bc0*/  IMAD.WIDE R10, R58, 0x80, RZ ;  /* 0x000000803a0a7825 */ /* 0x000fe200078e02ff */
[----:B------:R-:W-:-:S02]  /*1bd0*/  USEL UR6, URZ, 0x1, !UP0 ;  /* 0x000000013f067887 */ /* 0x000fc4000c000000 */
[----:B------:R-:W-:Y:S01]  /*1be0*/  LOP3.LUT R8, R59, 0x6, R8, 0xf8, !PT ;  /* 0x000000063b087812 */ /* 0x000fe200078ef808 */
[----:B--2---:R-:W-:Y:S01]  /*1bf0*/  IMAD R12, R5, -0x2, R6 ;  /* 0xfffffffe050c7824 */ /* 0x004fe200078e0206 */
[----:B------:R-:W-:Y:S01]  /*1c00*/  ISETP.GE.AND P0, PT, R59, R6, PT ;  /* 0x000000063b00720c */ /* 0x000fe20003f06270 */
[----:B------:R-:W-:Y:S01]  /*1c10*/  IMAD.SHL.U32 R5, R58, 0x80, RZ ;  /* 0x000000803a057824 */ /* 0x000fe200078e00ff */
[----:B------:R-:W-:Y:S01]  /*1c20*/  SHF.R.S32.HI R9, RZ, 0x1f, R8 ;  /* 0x0000001fff097819 */ /* 0x000fe20000011408 */
[----:B------:R-:W-:Y:S01]  /*1c30*/  IMAD R6, R15, UR8, RZ ;  /* 0x000000080f067c24 */ /* 0x000fe2000f8e02ff */
[----:B------:R-:W-:Y:S01]  /*1c40*/  USHF.R.U32.HI UR4, URZ, 0x2, UR5 ;  /* 0x000000023f047899 */ /* 0x000fe20008011605 */
[----:B------:R-:W-:Y:S01]  /*1c50*/  IMAD R0, R0, -0x40, R7 ;  /* 0xffffffc000007824 */ /* 0x000fe200078e0207 */
[----:B------:R-:W-:Y:S01]  /*1c60*/  ISETP.GE.OR P0, PT, R5, UR7, P0 ;  /* 0x0000000705007c0c */ /* 0x000fe20008706670 */
[----:B------:R-:W-:Y:S01]  /*1c70*/  ULOP3.LUT UR38, UR38, UR6, URZ, 0x3c, !UPT ;  /* 0x0000000626267292 */ /* 0x000fe2000f8e3c3f */
[C---:B------:R-:W-:Y:S01]  /*1c80*/  IMAD R13, R57.reuse, UR9, R6 ;  /* 0x00000009390d7c24 */ /* 0x040fe2000f8e0206 */
[----:B------:R-:W-:Y:S01]  /*1c90*/  LOP3.LUT R71, R10, R3, R4, 0xfe, !PT ;  /* 0x000000030a477212 */ /* 0x000fe200078efe04 */
[----:B------:R-:W-:Y:S01]  /*1ca0*/  IMAD.WIDE.U32 R6, R57, UR8, R8 ;  /* 0x0000000839067c25 */ /* 0x000fe2000f8e0008 */
[----:B------:R-:W-:Y:S01]  /*1cb0*/  UIMAD UR39, UR4, -0x5, UR39 ;  /* 0xfffffffb042778a4 */ /* 0x000fe2000f8e0227 */
[----:B------:R-:W-:Y:S01]  /*1cc0*/  IADD3 R3, -R5, UR7, R0 ;  /* 0x0000000705037c10 */ /* 0x000fe2000fffe100 */
[----:B------:R-:W-:Y:S01]  /*1cd0*/  @UP1 ULOP3.LUT UR38, UR38, 0x1, UR4, 0x78, !UPT ;  /* 0x0000000126261892 */ /* 0x000fe2000f8e7804 */
[----:B------:R-:W-:-:S02]  /*1ce0*/  IMAD.IADD R7, R7, 0x1, R13 ;  /* 0x0000000107077824 */ /* 0x000fc400078e020d */
[----:B------:R-:W-:Y:S02]  /*1cf0*/  IMAD.IADD R4, R12, 0x1, -R59 ;  /* 0x000000010c047824 */ /* 0x000fe400078e0a3b */
[----:B------:R-:W-:Y:S01]  /*1d00*/  IMAD.MOV.U32 R0, RZ, RZ, -0x1 ;  /* 0xffffffffff007424 */ /* 0x000fe200078e00ff */
[----:B------:R-:W-:Y:S06]  /*1d10*/  @P0 BRA `(.L_x_28) ;  /* 0x0000001c000c0947 */ /* 0x000fec0003800000 */
[----:B------:R-:W0:Y:S01]  /*1d20*/  LDC.64 R64, c[0x0][0x5c8] ;  /* 0x00017200ff407b82 */ /* 0x000e220000000a00 */
[----:B-----5:R-:W-:Y:S01]  /*1d30*/  FSETP.NEU.AND P1, PT, R56, RZ, PT ;  /* 0x000000ff3800720b */ /* 0x020fe20003f2d000 */
[----:B------:R-:W-:Y:S01]  /*1d40*/  BSSY B0, `(.L_x_28) ;  /* 0x00001c0000007945 */ /* 0x000fe20003800000 */
[----:B------:R-:W-:-:S04]  /*1d50*/  ISETP.GT.AND P0, PT, R4, RZ, PT ;  /* 0x000000ff0400720c */ /* 0x000fc80003f04270 */
[----:B------:R-:W-:Y:S01]  /*1d60*/  ISETP.GT.AND P4, PT, R3, RZ, P0 ;  /* 0x000000ff0300720c */ /* 0x000fe20000784270 */
[-C--:B0-----:R-:W-:Y:S02]  /*1d70*/  IMAD R12, R11, R64.reuse, RZ ;  /* 0x000000400b0c7224 */ /* 0x081fe400078e02ff */
[----:B------:R-:W-:-:S04]  /*1d80*/  IMAD.WIDE.U32 R58, R71, R64, R6 ;  /* 0x00000040473a7225 */ /* 0x000fc800078e0006 */
[----:B------:R-:W-:-:S04]  /*1d90*/  IMAD R5, R71, R65, R12 ;  /* 0x0000004147057224 */ /* 0x000fc800078e020c */
[----:B------:R-:W-:Y:S01]  /*1da0*/  IMAD.IADD R73, R59, 0x1, R5 ;  /* 0x000000013b497824 */ /* 0x000fe200078e0205 */
[----:B------:R-:W-:Y:S06]  /*1db0*/  @!P1 BRA `(.L_x_29) ;  /* 0x0000001000e09947 */ /* 0x000fec0003800000 */
[----:B------:R-:W0:Y:S01]  /*1dc0*/  LDC.64 R66, c[0x0][0x5b8] ;  /* 0x00016e00ff427b82 */ /* 0x000e220000000a00 */
[----:B------:R-:W-:-:S07]  /*1dd0*/  ULDC.64 UR4, c[0x0][0x5c0] ;  /* 0x0001700000047ab9 */ /* 0x000fce0000000a00 */
[----:B------:R-:W1:Y:S08]  /*1de0*/  LDC.64 R60, c[0x0][0x5b0] ;  /* 0x00016c00ff3c7b82 */ /* 0x000e700000000a00 */
[----:B------:R-:W2:Y:S01]  /*1df0*/  LDC.64 R68, c[0x0][0x5a8] ;  /* 0x00016a00ff447b82 */ /* 0x000ea20000000a00 */
[-C--:B0-----:R-:W-:Y:S02]  /*1e00*/  IMAD R6, R15, R66.reuse, RZ ;  /* 0x000000420f067224 */ /* 0x081fe400078e02ff */
[----:B------:R-:W-:-:S04]  /*1e10*/  IMAD.WIDE.U32 R12, R57, R66, R8 ;  /* 0x00000042390c7225 */ /* 0x000fc800078e0008 */
[----:B------:R-:W-:Y:S02]  /*1e20*/  IMAD R59, R57, R67, R6 ;  /* 0x00000043393b7224 */ /* 0x000fe400078e0206 */
[-C--:B-1----:R-:W-:Y:S02]  /*1e30*/  IMAD R10, R11, R60.reuse, RZ ;  /* 0x0000003c0b0a7224 */ /* 0x082fe400078e02ff */
[----:B------:R-:W-:Y:S02]  /*1e40*/  IMAD.IADD R13, R13, 0x1, R59 ;  /* 0x000000010d0d7824 */ /* 0x000fe400078e023b */
[C---:B------:R-:W-:Y:S02]  /*1e50*/  IMAD R63, R71.reuse, R61, R10 ;  /* 0x0000003d473f7224 */ /* 0x040fe400078e020a */
[----:B------:R-:W-:-:S04]  /*1e60*/  IMAD.WIDE.U32 R6, R71, R60, R12 ;  /* 0x0000003c47067225 */ /* 0x000fc800078e000c */
[----:B------:R-:W-:Y:S01]  /*1e70*/  IMAD.IADD R5, R7, 0x1, R63 ;  /* 0x0000000107057824 */ /* 0x000fe200078e023f */
[----:B--2---:R-:W-:-:S04]  /*1e80*/  LEA R14, P1, R6, R68, 0x2 ;  /* 0x00000044060e7211 */ /* 0x004fc800078210ff */
[----:B------:R-:W-:-:S05]  /*1e90*/  LEA.HI.X R15, R6, R69, R5, 0x2, P1 ;  /* 0x00000045060f7211 */ /* 0x000fca00008f1405 */
[----:B------:R0:W2:Y:S01]  /*1ea0*/  @P4 LDG.E.LTC128B R5, desc[UR36][R14.64] ;  /* 0x000000240e054981 */ /* 0x0000a2000c1e1920 */
[----:B------:R-:W-:Y:S01]  /*1eb0*/  IMAD.WIDE.U32 R6, R71, R60, R8 ;  /* 0x0000003c47067225 */ /* 0x000fe200078e0008 */
[C---:B------:R-:W-:Y:S01]  /*1ec0*/  SHF.L.U64.HI R11, R60.reuse, 0x3, R61 ;  /* 0x000000033c0b7819 */ /* 0x040fe2000001023d */
[----:B------:R-:W-:Y:S01]  /*1ed0*/  BSSY B1, `(.L_x_30) ;  /* 0x0000016000017945 */ /* 0x000fe20003800000 */
[----:B------:R-:W-:Y:S01]  /*1ee0*/  ISETP.GT.AND P0, PT, R3, 0x8, P0 ;  /* 0x000000080300780c */ /* 0x000fe20000704270 */
[----:B------:R-:W-:Y:S02]  /*1ef0*/  IMAD.IADD R7, R63, 0x1, R7 ;  /* 0x000000013f077824 */ /* 0x000fe400078e0207 */
[----:B------:R-:W-:Y:S02]  /*1f00*/  IMAD.SHL.U32 R10, R60, 0x8, RZ ;  /* 0x000000083c0a7824 */ /* 0x000fe400078e00ff */
[----:B------:R-:W-:-:S04]  /*1f10*/  IMAD.WIDE.U32 R20, R57, R66, R6 ;  /* 0x0000004239147225 */ /* 0x000fc800078e0006 */
[----:B------:R-:W-:Y:S01]  /*1f20*/  IMAD.WIDE.U32 R60, R71, R60, R10 ;  /* 0x0000003c473c7225 */ /* 0x000fe200078e000a */
[----:B------:R-:W-:Y:S02]  /*1f30*/  LEA R10, P1, R58, UR4, 0x2 ;  /* 0x000000043a0a7c11 */ /* 0x000fe4000f8210ff */
[----:B------:R-:W-:Y:S01]  /*1f40*/  LEA R6, P3, R20, R68, 0x2 ;  /* 0x0000004414067211 */ /* 0x000fe200078610ff */
[----:B0-----:R-:W-:Y:S01]  /*1f50*/  IMAD.IADD R14, R59, 0x1, R21 ;  /* 0x000000013b0e7824 */ /* 0x001fe200078e0215 */
[----:B------:R-:W-:Y:S01]  /*1f60*/  LEA.HI.X R11, R58, UR5, R73, 0x2, P1 ;  /* 0x000000053a0b7c11 */ /* 0x000fe200088f1449 */
[----:B------:R-:W-:Y:S01]  /*1f70*/  IMAD.IADD R63, R63, 0x1, R61 ;  /* 0x000000013f3f7824 */ /* 0x000fe200078e023d */
[----:B------:R-:W-:Y:S02]  /*1f80*/  ISETP.GT.AND P1, PT, R4, 0x1, PT ;  /* 0x000000010400780c */ /* 0x000fe40003f24270 */
[----:B------:R-:W-:Y:S01]  /*1f90*/  IADD3 R15, P2, R12, R60, RZ ;  /* 0x0000003c0c0f7210 */ /* 0x000fe20007f5e0ff */
[----:B--2---:R-:W-:-:S04]  /*1fa0*/  FMUL R7, R5, R56 ;  /* 0x0000003805077220 */ /* 0x004fc80000400000 */
[----:B------:R-:W-:Y:S01]  /*1fb0*/  FFMA R21, R24, R23, R7 ;  /* 0x0000001718157223 */ /* 0x000fe20000000007 */
[----:B------:R-:W-:Y:S02]  /*1fc0*/  LEA.HI.X R7, R20, R69, R14, 0x2, P3 ;  /* 0x0000004514077211 */ /* 0x000fe400018f140e */
[----:B------:R-:W-:Y:S02]  /*1fd0*/  LEA R14, P3, R15, R68, 0x2 ;  /* 0x000000440f0e7211 */ /* 0x000fe400078610ff */
[----:B------:R0:W-:Y:S01]  /*1fe0*/  @P4 STG.E desc[UR36][R10.64], R21 ;  /* 0x000000150a004986 */ /* 0x0001e2000c101924 */
[----:B------:R-:W-:Y:S02]  /*1ff0*/  ISETP.GT.AND P4, PT, R3, RZ, P1 ;  /* 0x000000ff0300720c */ /* 0x000fe40000f84270 */
[----:B------:R-:W-:-:S11]  /*2000*/  IADD3.X R20, R63, R13, RZ, P2, !PT ;  /* 0x0000000d3f147210 */ /* 0x000fd600017fe4ff */
[----:B0-----:R-:W-:Y:S05]  /*2010*/  @!P4 BRA `(.L_x_31) ;  /* 0x000000000004c947 */ /* 0x001fea0003800000 */
[----:B------:R0:W5:Y:S02]  /*2020*/  LDG.E.LTC128B R5, desc[UR36][R6.64+0x4] ;  /* 0x0000042406057981 */ /* 0x000164000c1e1920 */
.L_x_31:
[----:B------:R-:W-:Y:S05]  /*2030*/  BSYNC B1 ;  /* 0x0000000000017941 */ /* 0x000fea0003800000 */
.L_x_30:
[----:B-----5:R-:W-:Y:S01]  /*2040*/  FMUL R12, R5, R56 ;  /* 0x00000038050c7220 */ /* 0x020fe20000400000 */
[----:B------:R-:W-:-:S03]  /*2050*/  LEA.HI.X R15, R15, R69, R20, 0x2, P3 ;  /* 0x000000450f0f7211 */ /* 0x000fc600018f1414 */
[----:B------:R-:W-:Y:S01]  /*2060*/  FFMA R61, R25, R23, R12 ;  /* 0x00000017193d7223 */ /* 0x000fe2000000000c */
[----:B------:R-:W-:-:S04]  /*2070*/  IMAD.MOV.U32 R25, RZ, RZ, R5 ;  /* 0x000000ffff197224 */ /* 0x000fc800078e0005 */
[----:B------:R1:W-:Y:S04]  /*2080*/  @P4 STG.E desc[UR36][R10.64+0x4], R61 ;  /* 0x0000043d0a004986 */ /* 0x0003e8000c101924 */
[----:B------:R-:W2:Y:S01]  /*2090*/  @P0 LDG.E.LTC128B R25, desc[UR36][R14.64] ;  /* 0x000000240e190981 */ /* 0x000ea2000c1e1920 */
[C---:B------:R-:W-:Y:S01]  /*20a0*/  SHF.L.U64.HI R13, R64.reuse, 0x5, R65 ;  /* 0x00000005400d7819 */ /* 0x040fe20000010241 */
[----:B------:R-:W-:Y:S01]  /*20b0*/  BSSY B1, `(.L_x_32) ;  /* 0x0000010000017945 */ /* 0x000fe20003800000 */
[----:B------:R-:W-:Y:S02]  /*20c0*/  LEA R12, P3, R64, R10, 0x5 ;  /* 0x0000000a400c7211 */ /* 0x000fe400078628ff */
[----:B------:R-:W-:Y:S02]  /*20d0*/  IADD3 R20, P2, R8, R60, RZ ;  /* 0x0000003c08147210 */ /* 0x000fe40007f5e0ff */
[----:B------:R-:W-:Y:S01]  /*20e0*/  ISETP.GT.AND P1, PT, R3, 0x8, P1 ;  /* 0x000000080300780c */ /* 0x000fe20000f24270 */
[----:B------:R-:W-:-:S02]  /*20f0*/  IMAD.X R13, R13, 0x1, R11, P3 ;  /* 0x000000010d0d7824 */ /* 0x000fc400018e060b */
[----:B------:R-:W-:Y:S01]  /*2100*/  IMAD.X R21, R9, 0x1, R63, P2 ;  /* 0x0000000109157824 */ /* 0x000fe200010e063f */
[----:B------:R-:W-:Y:S01]  /*2110*/  ISETP.GT.AND P2, PT, R4, 0x8, PT ;  /* 0x000000080400780c */ /* 0x000fe20003f44270 */
[----:B------:R-:W-:-:S04]  /*2120*/  IMAD.WIDE.U32 R20, R57, R66, R20 ;  /* 0x0000004239147225 */ /* 0x000fc800078e0014 */
[----:B------:R-:W-:Y:S01]  /*2130*/  IMAD.IADD R9, R59, 0x1, R21 ;  /* 0x000000013b097824 */ /* 0x000fe200078e0215 */
[----:B------:R-:W-:-:S04]  /*2140*/  LEA R8, P4, R20, R68, 0x2 ;  /* 0x0000004414087211 */ /* 0x000fc800078810ff */
[----:B------:R-:W-:Y:S01]  /*2150*/  LEA.HI.X R9, R20, R69, R9, 0x2, P4 ;  /* 0x0000004514097211 */ /* 0x000fe200020f1409 */
[----:B--2---:R-:W-:-:S04]  /*2160*/  FMUL R5, R25, R56 ;  /* 0x0000003819057220 */ /* 0x004fc80000400000 */
[----:B------:R-:W-:-:S05]  /*2170*/  FFMA R5, R26, R23, R5 ;  /* 0x000000171a057223 */ /* 0x000fca0000000005 */
[----:B------:R1:W-:Y:S01]  /*2180*/  @P0 STG.E desc[UR36][R12.64], R5 ;  /* 0x000000050c000986 */ /* 0x0003e2000c101924 */
[----:B------:R-:W-:Y:S05]  /*2190*/  @!P1 BRA `(.L_x_33) ;  /* 0x0000000000049947 */ /* 0x000fea0003800000 */
[----:B------:R2:W5:Y:S02]  /*21a0*/  LDG.E.LTC128B R25, desc[UR36][R8.64+0x4] ;  /* 0x0000042408197981 */ /* 0x000564000c1e1920 */
.L_x_33:
[----:B------:R-:W-:Y:S05]  /*21b0*/  BSYNC B1 ;  /* 0x0000000000017941 */ /* 0x000fea0003800000 */
.L_x_32:
[----:B-----5:R-:W-:Y:S01]  /*21c0*/  FMUL R14, R25, R56 ;  /* 0x00000038190e7220 */ /* 0x020fe20000400000 */
[----:B------:R-:W-:Y:S01]  /*21d0*/  ISETP.GT.AND P3, PT, R3, RZ, P2 ;  /* 0x000000ff0300720c */ /* 0x000fe20001764270 */
[----:B------:R-:W-:Y:S01]  /*21e0*/  BSSY B1, `(.L_x_34) ;  /* 0x0000006000017945 */ /* 0x000fe20003800000 */
[----:B------:R-:W-:Y:S01]  /*21f0*/  ISETP.GT.AND P0, PT, R4, 0x9, PT ;  /* 0x000000090400780c */ /* 0x000fe20003f04270 */
[----:B------:R-:W-:-:S05]  /*2200*/  FFMA R27, R27, R23, R14 ;  /* 0x000000171b1b7223 */ /* 0x000fca000000000e */
[----:B------:R3:W-:Y:S05]  /*2210*/  @P1 STG.E desc[UR36][R12.64+0x4], R27 ;  /* 0x0000041b0c001986 */ /* 0x0007ea000c101924 */
[----:B------:R-:W-:Y:S05]  /*2220*/  @!P3 BRA `(.L_x_35) ;  /* 0x000000000004b947 */ /* 0x000fea0003800000 */
[----:B------:R4:W5:Y:S02]  /*2230*/  LDG.E.LTC128B R25, desc[UR36][R6.64+0x20] ;  /* 0x0000202406197981 */ /* 0x000964000c1e1920 */
.L_x_35:
[----:B------:R-:W-:Y:S05]  /*2240*/  BSYNC B1 ;  /* 0x0000000000017941 */ /* 0x000fea0003800000 */
.L_x_34:
[----:B-1---5:R-:W-:Y:S01]  /*2250*/  FMUL R5, R25, R56 ;  /* 0x0000003819057220 */ /* 0x022fe20000400000 */
[----:B------:R-:W-:Y:S01]  /*2260*/  ISETP.GT.AND P1, PT, R3, RZ, P0 ;  /* 0x000000ff0300720c */ /* 0x000fe20000724270 */
[----:B------:R-:W-:Y:S02]  /*2270*/  BSSY B1, `(.L_x_36) ;  /* 0x0000005000017945 */ /* 0x000fe40003800000 */
[----:B------:R-:W-:-:S05]  /*2280*/  FFMA R5, R28, R23, R5 ;  /* 0x000000171c057223 */ /* 0x000fca0000000005 */
[----:B------:R1:W-:Y:S05]  /*2290*/  @P3 STG.E desc[UR36][R10.64+0x20], R5 ;  /* 0x000020050a003986 */ /* 0x0003ea000c101924 */
[----:B------:R-:W-:Y:S05]  /*22a0*/  @!P1 BRA `(.L_x_37) ;  /* 0x0000000000049947 */ /* 0x000fea0003800000 */
[----:B------:R0:W5:Y:S02]  /*22b0*/  LDG.E.LTC128B R25, desc[UR36][R6.64+0x24] ;  /* 0x0000242406197981 */ /* 0x000164000c1e1920 */
.L_x_37:
[----:B------:R-:W-:Y:S05]  /*22c0*/  BSYNC B1 ;  /* 0x0000000000017941 */ /* 0x000fea0003800000 */
.L_x_36:
[----:B-----5:R-:W-:Y:S01]  /*22d0*/  FMUL R14, R25, R56 ;  /* 0x00000038190e7220 */ /* 0x020fe20000400000 */
[----:B------:R-:W-:Y:S01]  /*22e0*/  ISETP.GT.AND P2, PT, R3, 0x8, P2 ;  /* 0x000000080300780c */ /* 0x000fe20001744270 */
[----:B------:R-:W-:Y:S02]  /*22f0*/  BSSY B1, `(.L_x_38) ;  /* 0x0000005000017945 */ /* 0x000fe40003800000 */
[----:B------:R-:W-:-:S05]  /*2300*/  FFMA R29, R29, R23, R14 ;  /* 0x000000171d1d7223 */ /* 0x000fca000000000e */
[----:B------:R0:W-:Y:S05]  /*2310*/  @P1 STG.E desc[UR36][R10.64+0x24], R29 ;  /* 0x0000241d0a001986 */ /* 0x0001ea000c101924 */
[----:B------:R-:W-:Y:S05]  /*2320*/  @!P2 BRA `(.L_x_39) ;  /* 0x000000000004a947 */ /* 0x000fea0003800000 */
[----:B------:R0:W5:Y:S02]  /*2330*/  LDG.E.LTC128B R25, desc[UR36][R8.64+0x20] ;  /* 0x0000202408197981 */ /* 0x000164000c1e1920 */
.L_x_39:
[----:B------:R-:W-:Y:S05]  /*2340*/  BSYNC B1 ;  /* 0x0000000000017941 */ /* 0x000fea0003800000 */
.L_x_38:
[----:B-1---5:R-:W-:Y:S01]  /*2350*/  FMUL R5, R25, R56 ;  /* 0x0000003819057220 */ /* 0x022fe20000400000 */
[----:B------:R-:W-:Y:S01]  /*2360*/  ISETP.GT.AND P0, PT, R3, 0x8, P0 ;  /* 0x000000080300780c */ /* 0x000fe20000704270 */
[----:B------:R-:W-:Y:S01]  /*2370*/  BSSY B1, `(.L_x_40) ;  /* 0x0000006000017945 */ /* 0x000fe20003800000 */
[----:B------:R-:W-:Y:S01]  /*2380*/  ISETP.GT.AND P1, PT, R4, 0x10, PT ;  /* 0x000000100400780c */ /* 0x000fe20003f24270 */
[----:B------:R-:W-:-:S05]  /*2390*/  FFMA R5, R30, R23, R5 ;  /* 0x000000171e057223 */ /* 0x000fca0000000005 */
[----:B------:R1:W-:Y:S05]  /*23a0*/  @P2 STG.E desc[UR36][R12.64+0x20], R5 ;  /* 0x000020050c002986 */ /* 0x0003ea000c101924 */
[----:B------:R-:W-:Y:S05]  /*23b0*/  @!P0 BRA `(.L_x_41) ;  /* 0x0000000000048947 */ /* 0x000fea0003800000 */
[----:B------:R0:W5:Y:S02]  /*23c0*/  LDG.E.LTC128B R25, desc[UR36][R8.64+0x24] ;  /* 0x0000242408197981 */ /* 0x000164000c1e1920 */
.L_x_41:
[----:B------:R-:W-:Y:S05]  /*23d0*/  BSYNC B1 ;  /* 0x0000000000017941 */ /* 0x000fea0003800000 */
.L_x_40:
        /* <DEDUP_REMOVED lines=8> */
.L_x_43:
[----:B------:R-:W-:Y:S05]  /*2460*/  BSYNC B1 ;  /* 0x0000000000017941 */ /* 0x000fea0003800000 */
.L_x_42:
[----:B-1---5:R-:W-:Y:S01]  /*2470*/  FMUL R5, R25, R56 ;  /* 0x0000003819057220 */ /* 0x022fe20000400000 */
[----:B------:R-:W-:Y:S01]  /*2480*/  ISETP.GT.AND P0, PT, R3, RZ, P2 ;  /* 0x000000ff0300720c */ /* 0x000fe20001704270 */
[----:B------:R-:W-:Y:S02]  /*2490*/  BSSY B1, `(.L_x_44) ;  /* 0x0000005000017945 */ /* 0x000fe40003800000 */
[----:B------:R-:W-:-:S05]  /*24a0*/  FFMA R5, R32, R23, R5 ;  /* 0x0000001720057223 */ /* 0x000fca0000000005 */
[----:B------:R1:W-:Y:S05]  /*24b0*/  @P3 STG.E desc[UR36][R10.64+0x40], R5 ;  /* 0x000040050a003986 */ /* 0x0003ea000c101924 */
[----:B------:R-:W-:Y:S05]  /*24c0*/  @!P0 BRA `(.L_x_45) ;  /* 0x0000000000048947 */ /* 0x000fea0003800000 */
[----:B------:R0:W5:Y:S02]  /*24d0*/  LDG.E.LTC128B R25, desc[UR36][R6.64+0x44] ;  /* 0x0000442406197981 */ /* 0x000164000c1e1920 */
.L_x_45:
[----:B------:R-:W-:Y:S05]  /*24e0*/  BSYNC B1 ;  /* 0x0000000000017941 */ /* 0x000fea0003800000 */
.L_x_44:
[----:B-----5:R-:W-:Y:S01]  /*24f0*/  FMUL R14, R25, R56 ;  /* 0x00000038190e7220 */ /* 0x020fe20000400000 */
[----:B------:R-:W-:Y:S01]  /*2500*/  ISETP.GT.AND P1, PT, R3, 0x8, P1 ;  /* 0x000000080300780c */ /* 0x000fe20000f24270 */
[----:B------:R-:W-:Y:S02]  /*2510*/  BSSY B1, `(.L_x_46) ;  /* 0x0000005000017945 */ /* 0x000fe40003800000 */
[----:B------:R-:W-:-:S05]  /*2520*/  FFMA R33, R33, R23, R14 ;  /* 0x0000001721217223 */ /* 0x000fca000000000e */
[----:B------:R0:W-:Y:S05]  /*2530*/  @P0 STG.E desc[UR36][R10.64+0x44], R33 ;  /* 0x000044210a000986 */ /* 0x0001ea000c101924 */
[----:B------:R-:W-:Y:S05]  /*2540*/  @!P1 BRA `(.L_x_47) ;  /* 0x0000000000049947 */ /* 0x000fea0003800000 */
[----:B------:R0:W5:Y:S02]  /*2550*/  LDG.E.LTC128B R25, desc[UR36][R8.64+0x40] ;  /* 0x0000402408197981 */ /* 0x000164000c1e1920 */
.L_x_47:
[----:B------:R-:W-:Y:S05]  /*2560*/  BSYNC B1 ;  /* 0x0000000000017941 */ /* 0x000fea0003800000 */
.L_x_46:
        /* <DEDUP_REMOVED lines=8> */
.L_x_49:
[----:B------:R-:W-:Y:S05]  /*25f0*/  BSYNC B1 ;  /* 0x0000000000017941 */ /* 0x000fea0003800000 */
.L_x_48:
        /* <DEDUP_REMOVED lines=8> */
.L_x_51:
[----:B------:R-:W-:Y:S05]  /*2680*/  BSYNC B1 ;  /* 0x0000000000017941 */ /* 0x000fea0003800000 */
.L_x_50:
[----:B-1---5:R-:W-:Y:S01]  /*2690*/  FMUL R5, R25, R56 ;  /* 0x0000003819057220 */ /* 0x022fe20000400000 */
[----:B------:R-:W-:Y:S01]  /*26a0*/  ISETP.GT.AND P2, PT, R3, RZ, P1 ;  /* 0x000000ff0300720c */ /* 0x000fe20000f44270 */
[----:B------:R-:W-:Y:S02]  /*26b0*/  BSSY B1, `(.L_x_52) ;  /* 0x0000005000017945 */ /* 0x000fe40003800000 */
[----:B------:R-:W-:-:S05]  /*26c0*/  FFMA R5, R36, R23, R5 ;  /* 0x0000001724057223 */ /* 0x000fca0000000005 */
[----:B------:R1:W-:Y:S05]  /*26d0*/  @P3 STG.E desc[UR36][R10.64+0x60], R5 ;  /* 0x000060050a003986 */ /* 0x0003ea000c101924 */
[----:B------:R-:W-:Y:S05]  /*26e0*/  @!P2 BRA `(.L_x_53) ;  /* 0x000000000004a947 */ /* 0x000fea0003800000 */
[----:B------:R0:W5:Y:S02]  /*26f0*/  LDG.E.LTC128B R25, desc[UR36][R6.64+0x64] ;  /* 0x0000642406197981 */ /* 0x000164000c1e1920 */
.L_x_53:
[----:B------:R-:W-:Y:S05]  /*2700*/  BSYNC B1 ;  /* 0x0000000000017941 */ /* 0x000fea0003800000 */
.L_x_52:
[----:B-----5:R-:W-:Y:S01]  /*2710*/  FMUL R14, R25, R56 ;  /* 0x00000038190e7220 */ /* 0x020fe20000400000 */
[----:B------:R-:W-:Y:S01]  /*2720*/  ISETP.GT.AND P0, PT, R3, 0x8, P0 ;  /* 0x000000080300780c */ /* 0x000fe20000704270 */
[----:B------:R-:W-:Y:S02]  /*2730*/  BSSY B1, `(.L_x_54) ;  /* 0x0000005000017945 */ /* 0x000fe40003800000 */
[----:B------:R-:W-:-:S05]  /*2740*/  FFMA R37, R37, R23, R14 ;  /* 0x0000001725257223 */ /* 0x000fca000000000e */
[----:B------:R0:W-:Y:S05]  /*2750*/  @P2 STG.E desc[UR36][R10.64+0x64], R37 ;  /* 0x000064250a002986 */ /* 0x0001ea000c101924 */
[----:B------:R-:W-:Y:S05]  /*2760*/  @!P0 BRA `(.L_x_55) ;  /* 0x0000000000048947 */ /* 0x000fea0003800000 */
[----:B------:R0:W5:Y:S02]  /*2770*/  LDG.E.LTC128B R25, desc[UR36][R8.64+0x60] ;  /* 0x0000602408197981 */ /* 0x000164000c1e1920 */
.L_x_55:
[----:B------:R-:W-:Y:S05]  /*2780*/  BSYNC B1 ;  /* 0x0000000000017941 */ /* 0x000fea0003800000 */
.L_x_54:
        /* <DEDUP_REMOVED lines=8> */
.L_x_57:
[----:B------:R-:W-:Y:S05]  /*2810*/  BSYNC B1 ;  /* 0x0000000000017941 */ /* 0x000fea0003800000 */
.L_x_56:
        /* <DEDUP_REMOVED lines=8> */
.L_x_59:
[----:B------:R-:W-:Y:S05]  /*28a0*/  BSYNC B1 ;  /* 0x0000000000017941 */ /* 0x000fea0003800000 */
.L_x_58:
[----:B-1---5:R-:W-:Y:S01]  /*28b0*/  FMUL R5, R25, R56 ;  /* 0x0000003819057220 */ /* 0x022fe20000400000 */
[----:B------:R-:W-:Y:S01]  /*28c0*/  ISETP.GT.AND P1, PT, R3, RZ, P0 ;  /* 0x000000ff0300720c */ /* 0x000fe20000724270 */
[----:B------:R-:W-:Y:S02]  /*28d0*/  BSSY B1, `(.L_x_60) ;  /* 0x0000005000017945 */ /* 0x000fe40003800000 */
[----:B------:R-:W-:-:S05]  /*28e0*/  FFMA R5, R40, R23, R5 ;  /* 0x0000001728057223 */ /* 0x000fca0000000005 */
[----:B------:R1:W-:Y:S05]  /*28f0*/  @P3 STG.E desc[UR36][R10.64+0x80], R5 ;  /* 0x000080050a003986 */ /* 0x0003ea000c101924 */
[----:B------:R-:W-:Y:S05]  /*2900*/  @!P1 BRA `(.L_x_61) ;  /* 0x0000000000049947 */ /* 0x000fea0003800000 */
[----:B------:R0:W5:Y:S02]  /*2910*/  LDG.E.LTC128B R25, desc[UR36][R6.64+0x84] ;  /* 0x0000842406197981 */ /* 0x000164000c1e1920 */
.L_x_61:
[----:B------:R-:W-:Y:S05]  /*2920*/  BSYNC B1 ;  /* 0x0000000000017941 */ /* 0x000fea0003800000 */
.L_x_60:
[----:B-----5:R-:W-:Y:S01]  /*2930*/  FMUL R14, R25, R56 ;  /* 0x00000038190e7220 */ /* 0x020fe20000400000 */
[----:B------:R-:W-:Y:S01]  /*2940*/  ISETP.GT.AND P2, PT, R3, 0x8, P2 ;  /* 0x000000080300780c */ /* 0x000fe20001744270 */
[----:B------:R-:W-:Y:S02]  /*2950*/  BSSY B1, `(.L_x_62) ;  /* 0x0000005000017945 */ /* 0x000fe40003800000 */
[----:B------:R-:W-:-:S05]  /*2960*/  FFMA R41, R41, R23, R14 ;  /* 0x0000001729297223 */ /* 0x000fca000000000e */
[----:B------:R0:W-:Y:S05]  /*2970*/  @P1 STG.E desc[UR36][R10.64+0x84], R41 ;  /* 0x000084290a001986 */ /* 0x0001ea000c101924 */
[----:B------:R-:W-:Y:S05]  /*2980*/  @!P2 BRA `(.L_x_63) ;  /* 0x000000000004a947 */ /* 0x000fea0003800000 */
[----:B------:R0:W5:Y:S02]  /*2990*/  LDG.E.LTC128B R25, desc[UR36][R8.64+0x80] ;  /* 0x0000802408197981 */ /* 0x000164000c1e1920 */
.L_x_63:
[----:B------:R-:W-:Y:S05]  /*29a0*/  BSYNC B1 ;  /* 0x0000000000017941 */ /* 0x000fea0003800000 */
.L_x_62:
        /* <DEDUP_REMOVED lines=8> */
.L_x_65:
[----:B------:R-:W-:Y:S05]  /*2a30*/  BSYNC B1 ;  /* 0x0000000000017941 */ /* 0x000fea0003800000 */
.L_x_64:
        /* <DEDUP_REMOVED lines=8> */
.L_x_67:
[----:B------:R-:W-:Y:S05]  /*2ac0*/  BSYNC B1 ;  /* 0x0000000000017941 */ /* 0x000fea0003800000 */
.L_x_66:
[----:B-1---5:R-:W-:Y:S01]  /*2ad0*/  FMUL R5, R25, R56 ;  /* 0x0000003819057220 */ /* 0x022fe20000400000 */
[----:B------:R-:W-:Y:S01]  /*2ae0*/  ISETP.GT.AND P0, PT, R3, RZ, P2 ;  /* 0x000000ff0300720c */ /* 0x000fe20001704270 */
[----:B------:R-:W-:Y:S02]  /*2af0*/  BSSY B1, `(.L_x_68) ;  /* 0x0000005000017945 */ /* 0x000fe40003800000 */
[----:B------:R-:W-:-:S05]  /*2b00*/  FFMA R5, R44, R23, R5 ;  /* 0x000000172c057223 */ /* 0x000fca0000000005 */
[----:B------:R1:W-:Y:S05]  /*2b10*/  @P3 STG.E desc[UR36][R10.64+0xa0], R5 ;  /* 0x0000a0050a003986 */ /* 0x0003ea000c101924 */
[----:B------:R-:W-:Y:S05]  /*2b20*/  @!P0 BRA `(.L_x_69) ;  /* 0x0000000000048947 */ /* 0x000fea0003800000 */
[----:B------:R0:W5:Y:S02]  /*2b30*/  LDG.E.LTC128B R25, desc[UR36][R6.64+0xa4] ;  /* 0x0000a42406197981 */ /* 0x000164000c1e1920 */
.L_x_69:
[----:B------:R-:W-:Y:S05]  /*2b40*/  BSYNC B1 ;  /* 0x0000000000017941 */ /* 0x000fea0003800000 */
.L_x_68:
[----:B-----5:R-:W-:Y:S01]  /*2b50*/  FMUL R14, R25, R56 ;  /* 0x00000038190e7220 */ /* 0x020fe20000400000 */
[----:B------:R-:W-:Y:S01]  /*2b60*/  ISETP.GT.AND P1, PT, R3, 0x8, P1 ;  /* 0x000000080300780c */ /* 0x000fe20000f24270 */
[----:B------:R-:W-:Y:S02]  /*2b70*/  BSSY B1, `(.L_x_70) ;  /* 0x0000005000017945 */ /* 0x000fe40003800000 */
[----:B------:R-:W-:-:S05]  /*2b80*/  FFMA R45, R45, R23, R14 ;  /* 0x000000172d2d7223 */ /* 0x000fca000000000e */
[----:B------:R0:W-:Y:S05]  /*2b90*/  @P0 STG.E desc[UR36][R10.64+0xa4], R45 ;  /* 0x0000a42d0a000986 */ /* 0x0001ea000c101924 */
[----:B------:R-:W-:Y:S05]  /*2ba0*/  @!P1 BRA `(.L_x_71) ;  /* 0x0000000000049947 */ /* 0x000fea0003800000 */
[----:B------:R0:W5:Y:S02]  /*2bb0*/  LDG.E.LTC128B R25, desc[UR36][R8.64+0xa0] ;  /* 0x0000a02408197981 */ /* 0x000164000c1e1920 */
.L_x_71:
[----:B------:R-:W-:Y:S05]  /*2bc0*/  BSYNC B1 ;  /* 0x0000000000017941 */ /* 0x000fea0003800000 */
.L_x_70:
        /* <DEDUP_REMOVED lines=8> */
.L_x_73:
[----:B------:R-:W-:Y:S05]  /*2c50*/  BSYNC B1 ;  /* 0x0000000000017941 */ /* 0x000fea0003800000 */
.L_x_72:
        /* <DEDUP_REMOVED lines=8> */
.L_x_75:
[----:B------:R-:W-:Y:S05]  /*2ce0*/  BSYNC B1 ;  /* 0x0000000000017941 */ /* 0x000fea0003800000 */
.L_x_74:
[----:B-1---5:R-:W-:Y:S01]  /*2cf0*/  FMUL R5, R25, R56 ;  /* 0x0000003819057220 */ /* 0x022fe20000400000 */
[----:B------:R-:W-:Y:S01]  /*2d00*/  ISETP.GT.AND P2, PT, R3, RZ, P1 ;  /* 0x000000ff0300720c */ /* 0x000fe20000f44270 */
[----:B------:R-:W-:Y:S02]  /*2d10*/  BSSY B1, `(.L_x_76) ;  /* 0x0000005000017945 */ /* 0x000fe40003800000 */
[----:B------:R-:W-:-:S05]  /*2d20*/  FFMA R5, R48, R23, R5 ;  /* 0x0000001730057223 */ /* 0x000fca0000000005 */
[----:B------:R1:W-:Y:S05]  /*2d30*/  @P3 STG.E desc[UR36][R10.64+0xc0], R5 ;  /* 0x0000c0050a003986 */ /* 0x0003ea000c101924 */
[----:B------:R-:W-:Y:S05]  /*2d40*/  @!P2 BRA `(.L_x_77) ;  /* 0x000000000004a947 */ /* 0x000fea0003800000 */
[----:B------:R0:W5:Y:S02]  /*2d50*/  LDG.E.LTC128B R25, desc[UR36][R6.64+0xc4] ;  /* 0x0000c42406197981 */ /* 0x000164000c1e1920 */
.L_x_77:
[----:B------:R-:W-:Y:S05]  /*2d60*/  BSYNC B1 ;  /* 0x0000000000017941 */ /* 0x000fea0003800000 */
.L_x_76:
[----:B-----5:R-:W-:Y:S01]  /*2d70*/  FMUL R14, R25, R56 ;  /* 0x00000038190e7220 */ /* 0x020fe20000400000 */
[----:B------:R-:W-:Y:S01]  /*2d80*/  ISETP.GT.AND P0, PT, R3, 0x8, P0 ;  /* 0x000000080300780c */ /* 0x000fe20000704270 */
[----:B------:R-:W-:Y:S02]  /*2d90*/  BSSY B1, `(.L_x_78) ;  /* 0x0000005000017945 */ /* 0x000fe40003800000 */
[----:B------:R-:W-:-:S05]  /*2da0*/  FFMA R49, R49, R23, R14 ;  /* 0x0000001731317223 */ /* 0x000fca000000000e */
[----:B------:R0:W-:Y:S05]  /*2db0*/  @P2 STG.E desc[UR36][R10.64+0xc4], R49 ;  /* 0x0000c4310a002986 */ /* 0x0001ea000c101924 */
[----:B------:R-:W-:Y:S05]  /*2dc0*/  @!P0 BRA `(.L_x_79) ;  /* 0x0000000000048947 */ /* 0x000fea0003800000 */
[----:B------:R0:W5:Y:S02]  /*2dd0*/  LDG.E.LTC128B R25, desc[UR36][R8.64+0xc0] ;  /* 0x0000c02408197981 */ /* 0x000164000c1e1920 */
.L_x_79:
[----:B------:R-:W-:Y:S05]  /*2de0*/  BSYNC B1 ;  /* 0x0000000000017941 */ /* 0x000fea0003800000 */
.L_x_78:
        /* <DEDUP_REMOVED lines=8> */
.L_x_81:
[----:B------:R-:W-:Y:S05]  /*2e70*/  BSYNC B1 ;  /* 0x0000000000017941 */ /* 0x000fea0003800000 */
.L_x_80:
[----:B-----5:R-:W-:Y:S01]  /*2e80*/  FMUL R14, R25, R56 ;  /* 0x00000038190e7220 */ /* 0x020fe20000400000 */
[----:B------:R-:W-:Y:S01]  /*2e90*/  ISETP.GT.AND P0, PT, R4, 0x39, PT ;  /* 0x000000390400780c */ /* 0x000fe20003f04270 */
[----:B------:R-:W-:Y:S01]  /*2ea0*/  @P1 IMAD.MOV.U32 R4, RZ, RZ, R12 ;  /* 0x000000ffff041224 */ /* 0x000fe200078e000c */
[----:B------:R-:W-:Y:S01]  /*2eb0*/  ISETP.GT.AND P3, PT, R3, RZ, P2 ;  /* 0x000000ff0300720c */ /* 0x000fe20001764270 */
[----:B------:R-:W-:Y:S01]  /*2ec0*/  FFMA R51, R51, R23, R14 ;  /* 0x0000001733337223 */ /* 0x000fe2000000000e */
[----:B-1----:R-:W-:Y:S01]  /*2ed0*/  @P1 IMAD.MOV.U32 R5, RZ, RZ, R13 ;  /* 0x000000ffff051224 */ /* 0x002fe200078e000d */
[----:B------:R-:W-:Y:S04]  /*2ee0*/  BSSY B1, `(.L_x_82) ;  /* 0x0000004000017945 */ /* 0x000fe80003800000 */
[----:B------:R1:W-:Y:S06]  /*2ef0*/  @P1 STG.E desc[UR36][R4.64+0xc4], R51 ;  /* 0x0000c43304001986 */ /* 0x0003ec000c101924 */
[----:B------:R-:W-:Y:S05]  /*2f00*/  @!P3 BRA `(.L_x_83) ;  /* 0x000000000004b947 */ /* 0x000fea0003800000 */
[----:B------:R0:W5:Y:S02]  /*2f10*/  LDG.E.LTC128B R25, desc[UR36][R6.64+0xe0] ;  /* 0x0000e02406197981 */ /* 0x000164000c1e1920 */
.L_x_83:
[----:B------:R-:W-:Y:S05]  /*2f20*/  BSYNC B1 ;  /* 0x0000000000017941 */ /* 0x000fea0003800000 */
.L_x_82:
[----:B-1---5:R-:W-:Y:S01]  /*2f30*/  FMUL R5, R25, R56 ;  /* 0x0000003819057220 */ /* 0x022fe20000400000 */
[----:B------:R-:W-:Y:S01]  /*2f40*/  @P3 IMAD.MOV.U32 R4, RZ, RZ, R10 ;  /* 0x000000ffff043224 */ /* 0x000fe200078e000a */
[----:B------:R-:W-:Y:S01]  /*2f50*/  ISETP.GT.AND P1, PT, R3, RZ, P0 ;  /* 0x000000ff0300720c */ /* 0x000fe20000724270 */
[----:B------:R-:W-:Y:S01]  /*2f60*/  BSSY B1, `(.L_x_84) ;  /* 0x0000006000017945 */ /* 0x000fe20003800000 */
[----:B------:R-:W-:Y:S01]  /*2f70*/  FFMA R15, R52, R23, R5 ;  /* 0x00000017340f7223 */ /* 0x000fe20000000005 */
[----:B------:R-:W-:-:S05]  /*2f80*/  @P3 IMAD.MOV.U32 R5, RZ, RZ, R11 ;  /* 0x000000ffff053224 */ /* 0x000fca00078e000b */
[----:B------:R1:W-:Y:S05]  /*2f90*/  @P3 STG.E desc[UR36][R4.64+0xe0], R15 ;  /* 0x0000e00f04003986 */ /* 0x0003ea000c101924 */
[----:B------:R-:W-:Y:S05]  /*2fa0*/  @!P1 BRA `(.L_x_85) ;  /* 0x0000000000049947 */ /* 0x000fea0003800000 */
[----:B------:R0:W5:Y:S02]  /*2fb0*/  LDG.E.LTC128B R25, desc[UR36][R6.64+0xe4] ;  /* 0x0000e42406197981 */ /* 0x000164000c1e1920 */
.L_x_85:
[----:B------:R-:W-:Y:S05]  /*2fc0*/  BSYNC B1 ;  /* 0x0000000000017941 */ /* 0x000fea0003800000 */
.L_x_84:
[----:B-1---5:R-:W-:Y:S01]  /*2fd0*/  FMUL R4, R25, R56 ;  /* 0x0000003819047220 */ /* 0x022fe20000400000 */
[----:B------:R-:W-:Y:S01]  /*2fe0*/  ISETP.GT.AND P2, PT, R3, 0x8, P2 ;  /* 0x000000080300780c */ /* 0x000fe20001744270 */
[----:B------:R-:W-:Y:S02]  /*2ff0*/  BSSY B1, `(.L_x_86) ;  /* 0x0000005000017945 */ /* 0x000fe40003800000 */
[----:B------:R-:W-:-:S05]  /*3000*/  FFMA R53, R53, R23, R4 ;  /* 0x0000001735357223 */ /* 0x000fca0000000004 */
[----:B------:R1:W-:Y:S05]  /*3010*/  @P1 STG.E desc[UR36][R10.64+0xe4], R53 ;  /* 0x0000e4350a001986 */ /* 0x0003ea000c101924 */
[----:B------:R-:W-:Y:S05]  /*3020*/  @!P2 BRA `(.L_x_87) ;  /* 0x000000000004a947 */ /* 0x000fea0003800000 */
[----:B------:R0:W5:Y:S02]  /*3030*/  LDG.E.LTC128B R25, desc[UR36][R8.64+0xe0] ;  /* 0x0000e02408197981 */ /* 0x000164000c1e1920 */
.L_x_87:
[----:B------:R-:W-:Y:S05]  /*3040*/  BSYNC B1 ;  /* 0x0000000000017941 */ /* 0x000fea0003800000 */
.L_x_86:
[----:B-----5:R-:W-:Y:S01]  /*3050*/  FMUL R5, R25, R56 ;  /* 0x0000003819057220 */ /* 0x020fe20000400000 */
[----:B------:R-:W-:Y:S01]  /*3060*/  @P2 IMAD.MOV.U32 R4, RZ, RZ, R12 ;  /* 0x000000ffff042224 */ /* 0x000fe200078e000c */
[----:B------:R-:W-:Y:S01]  /*3070*/  ISETP.GT.AND P0, PT, R3, 0x8, P0 ;  /* 0x000000080300780c */ /* 0x000fe20000704270 */
[----:B------:R-:W-:Y:S01]  /*3080*/  BSSY B1, `(.L_x_88) ;  /* 0x0000006000017945 */ /* 0x000fe20003800000 */
[----:B0---4-:R-:W-:Y:S01]  /*3090*/  FFMA R7, R54, R23, R5 ;  /* 0x0000001736077223 */ /* 0x011fe20000000005 */
[----:B------:R-:W-:-:S05]  /*30a0*/  @P2 IMAD.MOV.U32 R5, RZ, RZ, R13 ;  /* 0x000000ffff052224 */ /* 0x000fca00078e000d */
[----:B------:R0:W-:Y:S05]  /*30b0*/  @P2 STG.E desc[UR36][R4.64+0xe0], R7 ;  /* 0x0000e00704002986 */ /* 0x0001ea000c101924 */
[----:B------:R-:W-:Y:S05]  /*30c0*/  @!P0 BRA `(.L_x_89) ;  /* 0x0000000000048947 */ /* 0x000fea0003800000 */
[----:B------:R4:W5:Y:S02]  /*30d0*/  LDG.E.LTC128B R25, desc[UR36][R8.64+0xe4] ;  /* 0x0000e42408197981 */ /* 0x000964000c1e1920 */
.L_x_89:
[----:B------:R-:W-:Y:S05]  /*30e0*/  BSYNC B1 ;  /* 0x0000000000017941 */ /* 0x000fea0003800000 */
.L_x_88:
[----:B0----5:R-:W-:-:S04]  /*30f0*/  FMUL R4, R25, R56 ;  /* 0x0000003819047220 */ /* 0x021fc80000400000 */
[----:B------:R-:W-:Y:S01]  /*3100*/  FFMA R55, R55, R23, R4 ;  /* 0x0000001737377223 */ /* 0x000fe20000000004 */
[----:B------:R-:W-:Y:S06]  /*3110*/  @!P0 BRA `(.L_x_90) ;  /* 0x0000000800088947 */ /* 0x000fec0003800000 */
[----:B------:R0:W-:Y:S01]  /*3120*/  STG.E desc[UR36][R12.64+0xe4], R55 ;  /* 0x0000e4370c007986 */ /* 0x0001e2000c101924 */
[----:B------:R-:W-:Y:S05]  /*3130*/  BRA `(.L_x_90) ;  /* 0x0000000800007947 */ /* 0x000fea0003800000 */
.L_x_29:
[----:B------:R-:W-:Y:S01]  /*3140*/  ISETP.GT.AND P3, PT, R4, 0x1, PT ;  /* 0x000000010400780c */ /* 0x000fe20003f64270 */
[----:B------:R-:W-:Y:S01]  /*3150*/  ULDC.64 UR4, c[0x0][0x5c0] ;  /* 0x0001700000047ab9 */ /* 0x000fe20000000a00 */
[-C--:B------:R-:W-:Y:S01]  /*3160*/  FMUL R5, R24, R23.reuse ;  /* 0x0000001718057220 */ /* 0x080fe20000400000 */
[C---:B------:R-:W-:Y:S01]  /*3170*/  LEA R6, P1, R58.reuse, UR4, 0x2 ;  /* 0x000000043a067c11 */ /* 0x040fe2000f8210ff */
[-C--:B------:R-:W-:Y:S01]  /*3180*/  FMUL R25, R25, R23.reuse ;  /* 0x0000001719197220 */ /* 0x080fe20000400000 */
[----:B------:R-:W-:Y:S01]  /*3190*/  ISETP.GT.AND P2, PT, R3, RZ, P3 ;  /* 0x000000ff0300720c */ /* 0x000fe20001f44270 */
[-C--:B------:R-:W-:Y:S01]  /*31a0*/  FMUL R27, R27, R23.reuse ;  /* 0x000000171b1b7220 */ /* 0x080fe20000400000 */
[----:B------:R-:W-:Y:S01]  /*31b0*/  LEA.HI.X R7, R58, UR5, R73, 0x2, P1 ;  /* 0x000000053a077c11 */ /* 0x000fe200088f1449 */
[-C--:B------:R-:W-:Y:S01]  /*31c0*/  FMUL R11, R28, R23.reuse ;  /* 0x000000171c0b7220 */ /* 0x080fe20000400000 */
[----:B------:R-:W-:Y:S01]  /*31d0*/  ISETP.GT.AND P0, PT, R3, 0x8, P0 ;  /* 0x000000080300780c */ /* 0x000fe20000704270 */
[-C--:B------:R-:W-:Y:S01]  /*31e0*/  FMUL R29, R29, R23.reuse ;  /* 0x000000171d1d7220 */ /* 0x080fe20000400000 */
[C---:B------:R-:W-:Y:S01]  /*31f0*/  SHF.L.U64.HI R65, R64.reuse, 0x5, R65 ;  /* 0x0000000540417819 */ /* 0x040fe20000010241 */
[----:B------:R0:W-:Y:S01]  /*3200*/  @P4 STG.E desc[UR36][R6.64], R5 ;  /* 0x0000000506004986 */ /* 0x0001e2000c101924 */
[----:B------:R-:W-:Y:S01]  /*3210*/  LEA R8, P1, R64, R6, 0x5 ;  /* 0x0000000640087211 */ /* 0x000fe200078228ff */
[-C--:B------:R-:W-:Y:S01]  /*3220*/  FMUL R31, R31, R23.reuse ;  /* 0x000000171f1f7220 */ /* 0x080fe20000400000 */
[C---:B------:R-:W-:Y:S01]  /*3230*/  ISETP.GT.AND P5, PT, R4.reuse, 0x8, PT ;  /* 0x000000080400780c */ /* 0x040fe20003fa4270 */
[-C--:B------:R-:W-:Y:S01]  /*3240*/  FMUL R33, R33, R23.reuse ;  /* 0x0000001721217220 */ /* 0x080fe20000400000 */
[----:B------:R-:W-:Y:S01]  /*3250*/  ISETP.GT.AND P3, PT, R3, 0x8, P3 ;  /* 0x000000080300780c */ /* 0x000fe20001f64270 */
[----:B------:R-:W-:Y:S01]  /*3260*/  @P2 STG.E desc[UR36][R6.64+0x4], R25 ;  /* 0x0000041906002986 */ /* 0x000fe2000c101924 */
[----:B------:R-:W-:Y:S01]  /*3270*/  ISETP.GT.AND P4, PT, R4, 0x9, PT ;  /* 0x000000090400780c */ /* 0x000fe20003f84270 */
[----:B------:R-:W-:Y:S01]  /*3280*/  IMAD.X R9, R65, 0x1, R7, P1 ;  /* 0x0000000141097824 */ /* 0x000fe200008e0607 */
[----:B------:R-:W-:Y:S01]  /*3290*/  ISETP.GT.AND P2, PT, R3, RZ, P5 ;  /* 0x000000ff0300720c */ /* 0x000fe20002f44270 */
[-C--:B------:R-:W-:Y:S01]  /*32a0*/  FMUL R35, R35, R23.reuse ;  /* 0x0000001723237220 */ /* 0x080fe20000400000 */
[C---:B------:R-:W-:Y:S01]  /*32b0*/  ISETP.GT.AND P1, PT, R3.reuse, RZ, P4 ;  /* 0x000000ff0300720c */ /* 0x040fe20002724270 */
[-C--:B0-----:R-:W-:Y:S01]  /*32c0*/  FMUL R5, R26, R23.reuse ;  /* 0x000000171a057220 */ /* 0x081fe20000400000 */
[----:B------:R-:W-:Y:S01]  /*32d0*/  ISETP.GT.AND P4, PT, R3, 0x8, P4 ;  /* 0x000000080300780c */ /* 0x000fe20002784270 */
[-C--:B------:R-:W-:Y:S01]  /*32e0*/  FMUL R37, R37, R23.reuse ;  /* 0x0000001725257220 */ /* 0x080fe20000400000 */
[-C--:B------:R-:W-:Y:S01]  /*32f0*/  FMUL R39, R39, R23.reuse ;  /* 0x0000001727277220 */ /* 0x080fe20000400000 */
[-C--:B------:R-:W-:Y:S01]  /*3300*/  FMUL R41, R41, R23.reuse ;  /* 0x0000001729297220 */ /* 0x080fe20000400000 */
[----:B------:R0:W-:Y:S01]  /*3310*/  @P0 STG.E desc[UR36][R8.64], R5 ;  /* 0x0000000508000986 */ /* 0x0001e2000c101924 */
[----:B------:R-:W-:Y:S01]  /*3320*/  ISETP.GT.AND P0, PT, R3, 0x8, P5 ;  /* 0x000000080300780c */ /* 0x000fe20002f04270 */
[-C--:B------:R-:W-:Y:S01]  /*3330*/  FMUL R43, R43, R23.reuse ;  /* 0x000000172b2b7220 */ /* 0x080fe20000400000 */
[C---:B------:R-:W-:Y:S01]  /*3340*/  ISETP.GT.AND P5, PT, R4.reuse, 0x10, PT ;  /* 0x000000100400780c */ /* 0x040fe20003fa4270 */
[----:B------:R-:W-:Y:S01]  /*3350*/  @P3 STG.E desc[UR36][R8.64+0x4], R27 ;  /* 0x0000041b08003986 */ /* 0x000fe2000c101924 */
[----:B------:R-:W-:Y:S01]  /*3360*/  ISETP.GT.AND P3, PT, R4, 0x11, PT ;  /* 0x000000110400780c */ /* 0x000fe20003f64270 */
[-C--:B------:R-:W-:Y:S01]  /*3370*/  FMUL R45, R45, R23.reuse ;  /* 0x000000172d2d7220 */ /* 0x080fe20000400000 */
[-C--:B------:R-:W-:Y:S01]  /*3380*/  FMUL R47, R47, R23.reuse ;  /* 0x000000172f2f7220 */ /* 0x080fe20000400000 */
[----:B------:R1:W-:Y:S01]  /*3390*/  @P2 STG.E desc[UR36][R6.64+0x20], R11 ;  /* 0x0000200b06002986 */ /* 0x0003e2000c101924 */
[----:B------:R-:W-:Y:S01]  /*33a0*/  ISETP.GT.AND P2, PT, R3, RZ, P5 ;  /* 0x000000ff0300720c */ /* 0x000fe20002f44270 */
[-C--:B------:R-:W-:Y:S01]  /*33b0*/  FMUL R49, R49, R23.reuse ;  /* 0x0000001731317220 */ /* 0x080fe20000400000 */
[-C--:B------:R-:W-:Y:S01]  /*33c0*/  FMUL R51, R51, R23.reuse ;  /* 0x0000001733337220 */ /* 0x080fe20000400000 */
[-C--:B0-----:R-:W-:Y:S01]  /*33d0*/  FMUL R5, R30, R23.reuse ;  /* 0x000000171e057220 */ /* 0x081fe20000400000 */
[----:B------:R-:W-:Y:S01]  /*33e0*/  @P1 STG.E desc[UR36][R6.64+0x24], R29 ;  /* 0x0000241d06001986 */ /* 0x000fe2000c101924 */
[----:B------:R-:W-:Y:S01]  /*33f0*/  ISETP.GT.AND P1, PT, R3, RZ, P3 ;  /* 0x000000ff0300720c */ /* 0x000fe20001f24270 */
[-C--:B------:R-:W-:Y:S01]  /*3400*/  FMUL R53, R53, R23.reuse ;  /* 0x0000001735357220 */ /* 0x080fe20000400000 */
[C---:B------:R-:W-:Y:S01]  /*3410*/  ISETP.GT.AND P3, PT, R3.reuse, 0x8, P3 ;  /* 0x000000080300780c */ /* 0x040fe20001f64270 */
[----:B------:R0:W-:Y:S01]  /*3420*/  @P0 STG.E desc[UR36][R8.64+0x20], R5 ;  /* 0x0000200508000986 */ /* 0x0001e2000c101924 */
[----:B------:R-:W-:Y:S01]  /*3430*/  ISETP.GT.AND P0, PT, R3, 0x8, P5 ;  /* 0x000000080300780c */ /* 0x000fe20002f04270 */
[-C--:B------:R-:W-:Y:S01]  /*3440*/  FMUL R13, R54, R23.reuse ;  /* 0x00000017360d7220 */ /* 0x080fe20000400000 */
[-C--:B-1----:R-:W-:Y:S01]  /*3450*/  FMUL R11, R32, R23.reuse ;  /* 0x00000017200b7220 */ /* 0x082fe20000400000 */
[C---:B------:R-:W-:Y:S01]  /*3460*/  ISETP.GT.AND P5, PT, R4.reuse, 0x18, PT ;  /* 0x000000180400780c */ /* 0x040fe20003fa4270 */
[----:B------:R-:W-:Y:S01]  /*3470*/  @P4 STG.E desc[UR36][R8.64+0x24], R31 ;  /* 0x0000241f08004986 */ /* 0x000fe2000c101924 */
[----:B------:R-:W-:Y:S01]  /*3480*/  ISETP.GT.AND P4, PT, R4, 0x19, PT ;  /* 0x000000190400780c */ /* 0x000fe20003f84270 */
[----:B------:R-:W-:-:S02]  /*3490*/  FMUL R55, R55, R23 ;  /* 0x0000001737377220 */ /* 0x000fc40000400000 */
[----:B------:R1:W-:Y:S01]  /*34a0*/  @P2 STG.E desc[UR36][R6.64+0x40], R11 ;  /* 0x0000400b06002986 */ /* 0x0003e2000c101924 */
[C---:B------:R-:W-:Y:S01]  /*34b0*/  ISETP.GT.AND P2, PT, R3.reuse, RZ, P5 ;  /* 0x000000ff0300720c */ /* 0x040fe20002f44270 */
[-C--:B0-----:R-:W-:Y:S02]  /*34c0*/  FMUL R5, R34, R23.reuse ;  /* 0x0000001722057220 */ /* 0x081fe40000400000 */
[----:B------:R-:W-:Y:S01]  /*34d0*/  @P1 STG.E desc[UR36][R6.64+0x44], R33 ;  /* 0x0000442106001986 */ /* 0x000fe2000c101924 */
[C---:B------:R-:W-:Y:S02]  /*34e0*/  ISETP.GT.AND P1, PT, R3.reuse, RZ, P4 ;  /* 0x000000ff0300720c */ /* 0x040fe40002724270 */
[C---:B------:R-:W-:Y:S01]  /*34f0*/  ISETP.GT.AND P4, PT, R3.reuse, 0x8, P4 ;  /* 0x000000080300780c */ /* 0x040fe20002784270 */
[----:B------:R0:W-:Y:S01]  /*3500*/  @P0 STG.E desc[UR36][R8.64+0x40], R5 ;  /* 0x0000400508000986 */ /* 0x0001e2000c101924 */
[C---:B------:R-:W-:Y:S02]  /*3510*/  ISETP.GT.AND P0, PT, R3.reuse, 0x8, P5 ;  /* 0x000000080300780c */ /* 0x040fe40002f04270 */
[----:B------:R-:W-:Y:S01]  /*3520*/  ISETP.GT.AND P5, PT, R4, 0x20, PT ;  /* 0x000000200400780c */ /* 0x000fe20003fa4270 */
[----:B-1----:R-:W-:Y:S01]  /*3530*/  FMUL R11, R36, R23 ;  /* 0x00000017240b7220 */ /* 0x002fe20000400000 */
[----:B------:R-:W-:Y:S02]  /*3540*/  @P3 STG.E desc[UR36][R8.64+0x44], R35 ;  /* 0x0000442308003986 */ /* 0x000fe4000c101924 */
[----:B------:R-:W-:-:S02]  /*3550*/  ISETP.GT.AND P3, PT, R3, RZ, P5 ;  /* 0x000000ff0300720c */ /* 0x000fc40002f64270 */
[----:B------:R1:W-:Y:S01]  /*3560*/  @P2 STG.E desc[UR36][R6.64+0x60], R11 ;  /* 0x0000600b06002986 */ /* 0x0003e2000c101924 */
[----:B------:R-:W-:Y:S01]  /*3570*/  ISETP.GT.AND P2, PT, R4, 0x21, PT ;  /* 0x000000210400780c */ /* 0x000fe20003f44270 */
[-C--:B0-----:R-:W-:Y:S02]  /*3580*/  FMUL R5, R38, R23.reuse ;  /* 0x0000001726057220 */ /* 0x081fe40000400000 */
[----:B------:R-:W-:Y:S01]  /*3590*/  @P1 STG.E desc[UR36][R6.64+0x64], R37 ;  /* 0x0000642506001986 */ /* 0x000fe2000c101924 */
[C---:B------:R-:W-:Y:S02]  /*35a0*/  ISETP.GT.AND P1, PT, R3.reuse, RZ, P2 ;  /* 0x000000ff0300720c */ /* 0x040fe40001724270 */
[C---:B------:R-:W-:Y:S01]  /*35b0*/  ISETP.GT.AND P2, PT, R3.reuse, 0x8, P2 ;  /* 0x000000080300780c */ /* 0x040fe20001744270 */
[----:B------:R0:W-:Y:S01]  /*35c0*/  @P0 STG.E desc[UR36][R8.64+0x60], R5 ;  /* 0x0000600508000986 */ /* 0x0001e2000c101924 */
[----:B------:R-:W-:Y:S01]  /*35d0*/  ISETP.GT.AND P0, PT, R3, 0x8, P5 ;  /* 0x000000080300780c */ /* 0x000fe20002f04270 */
[----:B-1----:R-:W-:-:S02]  /*35e0*/  FMUL R11, R40, R23 ;  /* 0x00000017280b7220 */ /* 0x002fc40000400000 */
[----:B------:R-:W-:Y:S04]  /*35f0*/  @P4 STG.E desc[UR36][R8.64+0x64], R39 ;  /* 0x0000642708004986 */ /* 0x000fe8000c101924 */
[----:B------:R1:W-:Y:S01]  /*3600*/  @P3 STG.E desc[UR36][R6.64+0x80], R11 ;  /* 0x0000800b06003986 */ /* 0x0003e2000c101924 */
[----:B------:R-:W-:Y:S01]  /*3610*/  ISETP.GT.AND P3, PT, R4, 0x28, PT ;  /* 0x000000280400780c */ /* 0x000fe20003f64270 */
[----:B0-----:R-:W-:Y:S02]  /*3620*/  FMUL R5, R42, R23 ;  /* 0x000000172a057220 */ /* 0x001fe40000400000 */
[----:B------:R-:W-:Y:S01]  /*3630*/  @P1 STG.E desc[UR36][R6.64+0x84], R41 ;  /* 0x0000842906001986 */ /* 0x000fe2000c101924 */
[----:B------:R-:W-:Y:S02]  /*3640*/  ISETP.GT.AND P5, PT, R3, RZ, P3 ;  /* 0x000000ff0300720c */ /* 0x000fe40001fa4270 */
[C---:B------:R-:W-:Y:S01]  /*3650*/  ISETP.GT.AND P1, PT, R4.reuse, 0x29, PT ;  /* 0x000000290400780c */ /* 0x040fe20003f24270 */
[----:B------:R0:W-:Y:S01]  /*3660*/  @P0 STG.E desc[UR36][R8.64+0x80], R5 ;  /* 0x0000800508000986 */ /* 0x0001e2000c101924 */
[----:B------:R-:W-:-:S02]  /*3670*/  ISETP.GT.AND P0, PT, R4, 0x30, PT ;  /* 0x000000300400780c */ /* 0x000fc40003f04270 */
[C---:B------:R-:W-:Y:S01]  /*3680*/  ISETP.GT.AND P4, PT, R3.reuse, RZ, P1 ;  /* 0x000000ff0300720c */ /* 0x040fe20000f84270 */
[-C--:B-1----:R-:W-:Y:S01]  /*3690*/  FMUL R11, R44, R23.reuse ;  /* 0x000000172c0b7220 */ /* 0x082fe20000400000 */
[C---:B------:R-:W-:Y:S01]  /*36a0*/  ISETP.GT.AND P3, PT, R3.reuse, 0x8, P3 ;  /* 0x000000080300780c */ /* 0x040fe20001f64270 */
[----:B------:R-:W-:Y:S01]  /*36b0*/  @P2 STG.E desc[UR36][R8.64+0x84], R43 ;  /* 0x0000842b08002986 */ /* 0x000fe2000c101924 */
[C---:B------:R-:W-:Y:S02]  /*36c0*/  ISETP.GT.AND P1, PT, R3.reuse, 0x8, P1 ;  /* 0x000000080300780c */ /* 0x040fe40000f24270 */
[----:B------:R-:W-:Y:S01]  /*36d0*/  ISETP.GT.AND P2, PT, R4, 0x31, PT ;  /* 0x000000310400780c */ /* 0x000fe20003f44270 */
[----:B------:R1:W-:Y:S01]  /*36e0*/  @P5 STG.E desc[UR36][R6.64+0xa0], R11 ;  /* 0x0000a00b06005986 */ /* 0x0003e2000c101924 */
[C---:B------:R-:W-:Y:S01]  /*36f0*/  ISETP.GT.AND P5, PT, R3.reuse, RZ, P0 ;  /* 0x000000ff0300720c */ /* 0x040fe200007a4270 */
[----:B0-----:R-:W-:Y:S01]  /*3700*/  FMUL R5, R46, R23 ;  /* 0x000000172e057220 */ /* 0x001fe20000400000 */
[----:B------:R-:W-:-:S03]  /*3710*/  ISETP.GT.AND P0, PT, R3, 0x8, P0 ;  /* 0x000000080300780c */ /* 0x000fc60000704270 */
[----:B------:R-:W-:Y:S01]  /*3720*/  @P4 STG.E desc[UR36][R6.64+0xa4], R45 ;  /* 0x0000a42d06004986 */ /* 0x000fe2000c101924 */
[C---:B------:R-:W-:Y:S02]  /*3730*/  ISETP.GT.AND P4, PT, R3.reuse, RZ, P2 ;  /* 0x000000ff0300720c */ /* 0x040fe40001784270 */
[----:B------:R-:W-:Y:S01]  /*3740*/  ISETP.GT.AND P2, PT, R3, 0x8, P2 ;  /* 0x000000080300780c */ /* 0x000fe20001744270 */
[----:B------:R0:W-:Y:S01]  /*3750*/  @P3 STG.E desc[UR36][R8.64+0xa0], R5 ;  /* 0x0000a00508003986 */ /* 0x0001e2000c101924 */
[----:B------:R-:W-:Y:S01]  /*3760*/  ISETP.GT.AND P3, PT, R4, 0x39, PT ;  /* 0x000000390400780c */ /* 0x000fe20003f64270 */
[----:B-1----:R-:W-:Y:S02]  /*3770*/  FMUL R11, R48, R23 ;  /* 0x00000017300b7220 */ /* 0x002fe40000400000 */
[----:B------:R-:W-:Y:S01]  /*3780*/  @P1 STG.E desc[UR36][R8.64+0xa4], R47 ;  /* 0x0000a42f08001986 */ /* 0x000fe2000c101924 */
[----:B------:R-:W-:Y:S01]  /*3790*/  ISETP.GT.AND P1, PT, R4, 0x38, PT ;  /* 0x000000380400780c */ /* 0x000fe20003f24270 */
[----:B------:R-:W-:-:S02]  /*37a0*/  @P5 IMAD.MOV.U32 R4, RZ, RZ, R6 ;  /* 0x000000ffff045224 */ /* 0x000fc400078e0006 */
[----:B0-----:R-:W-:-:S05]  /*37b0*/  @P5 IMAD.MOV.U32 R5, RZ, RZ, R7 ;  /* 0x000000ffff055224 */ /* 0x001fca00078e0007 */
[----:B------:R0:W-:Y:S01]  /*37c0*/  @P5 STG.E desc[UR36][R4.64+0xc0], R11 ;  /* 0x0000c00b04005986 */ /* 0x0001e2000c101924 */
[C---:B------:R-:W-:Y:S02]  /*37d0*/  ISETP.GT.AND P5, PT, R3.reuse, RZ, P3 ;  /* 0x000000ff0300720c */ /* 0x040fe40001fa4270 */
[----:B------:R-:W-:Y:S01]  /*37e0*/  ISETP.GT.AND P3, PT, R3, 0x8, P3 ;  /* 0x000000080300780c */ /* 0x000fe20001f64270 */
[----:B0-----:R-:W-:Y:S02]  /*37f0*/  @P4 IMAD.MOV.U32 R4, RZ, RZ, R6 ;  /* 0x000000ffff044224 */ /* 0x001fe400078e0006 */
[----:B------:R-:W-:Y:S01]  /*3800*/  FMUL R11, R52, R23 ;  /* 0x00000017340b7220 */ /* 0x000fe20000400000 */
[----:B------:R-:W-:-:S05]  /*3810*/  @P4 IMAD.MOV.U32 R5, RZ, RZ, R7 ;  /* 0x000000ffff054224 */ /* 0x000fca00078e0007 */
[----:B------:R0:W-:Y:S01]  /*3820*/  @P4 STG.E desc[UR36][R4.64+0xc4], R49 ;  /* 0x0000c43104004986 */ /* 0x0001e2000c101924 */
[C---:B------:R-:W-:Y:S02]  /*3830*/  ISETP.GT.AND P4, PT, R3.reuse, RZ, P1 ;  /* 0x000000ff0300720c */ /* 0x040fe40000f84270 */
[----:B------:R-:W-:Y:S01]  /*3840*/  ISETP.GT.AND P1, PT, R3, 0x8, P1 ;  /* 0x000000080300780c */ /* 0x000fe20000f24270 */
[----:B------:R-:W-:Y:S01]  /*3850*/  FMUL R3, R50, R23 ;  /* 0x0000001732037220 */ /* 0x000fe20000400000 */
[----:B0-----:R-:W-:Y:S02]  /*3860*/  @P0 IMAD.MOV.U32 R4, RZ, RZ, R8 ;  /* 0x000000ffff040224 */ /* 0x001fe400078e0008 */
[----:B------:R-:W-:-:S05]  /*3870*/  @P0 IMAD.MOV.U32 R5, RZ, RZ, R9 ;  /* 0x000000ffff050224 */ /* 0x000fca00078e0009 */
[----:B------:R0:W-:Y:S02]  /*3880*/  @P0 STG.E desc[UR36][R4.64+0xc0], R3 ;  /* 0x0000c00304000986 */ /* 0x0001e4000c101924 */
[----:B0-----:R-:W-:Y:S02]  /*3890*/  @P2 IMAD.MOV.U32 R4, RZ, RZ, R8 ;  /* 0x000000ffff042224 */ /* 0x001fe400078e0008 */
[----:B------:R-:W-:-:S05]  /*38a0*/  @P2 IMAD.MOV.U32 R5, RZ, RZ, R9 ;  /* 0x000000ffff052224 */ /* 0x000fca00078e0009 */
[----:B------:R0:W-:Y:S02]  /*38b0*/  @P2 STG.E desc[UR36][R4.64+0xc4], R51 ;  /* 0x0000c43304002986 */ /* 0x0001e4000c101924 */
[----:B0-----:R-:W-:Y:S02]  /*38c0*/  @P4 IMAD.MOV.U32 R4, RZ, RZ, R6 ;  /* 0x000000ffff044224 */ /* 0x001fe400078e0006 */
[----:B------:R-:W-:-:S05]  /*38d0*/  @P4 IMAD.MOV.U32 R5, RZ, RZ, R7 ;  /* 0x000000ffff054224 */ /* 0x000fca00078e0007 */
[----:B------:R0:W-:Y:S04]  /*38e0*/  @P4 STG.E desc[UR36][R4.64+0xe0], R11 ;  /* 0x0000e00b04004986 */ /* 0x0001e8000c101924 */
[----:B------:R1:W-:Y:S01]  /*38f0*/  @P5 STG.E desc[UR36][R6.64+0xe4], R53 ;  /* 0x0000e43506005986 */ /* 0x0003e2000c101924 */
[----:B0-----:R-:W-:Y:S02]  /*3900*/  @P1 IMAD.MOV.U32 R4, RZ, RZ, R8 ;  /* 0x000000ffff041224 */ /* 0x001fe400078e0008 */
[----:B------:R-:W-:-:S05]  /*3910*/  @P1 IMAD.MOV.U32 R5, RZ, RZ, R9 ;  /* 0x000000ffff051224 */ /* 0x000fca00078e0009 */
[----:B------:R1:W-:Y:S04]  /*3920*/  @P1 STG.E desc[UR36][R4.64+0xe0], R13 ;  /* 0x0000e00d04001986 */ /* 0x0003e8000c101924 */
[----:B------:R1:W-:Y:S02]  /*3930*/  @P3 STG.E desc[UR36][R8.64+0xe4], R55 ;  /* 0x0000e43708003986 */ /* 0x0003e4000c101924 */
.L_x_90:
[----:B------:R-:W-:Y:S05]  /*3940*/  BSYNC B0 ;  /* 0x0000000000007941 */ /* 0x000fea0003800000 */
.L_x_28:
[----:B------:R-:W-:Y:S01]  /*3950*/  ULDC UR4, c[0x0][0xc] ;  /* 0x0000030000047ab9 */ /* 0x000fe20000000800 */
[----:B------:R-:W-:Y:S01]  /*3960*/  ULDC UR5, c[0x0][0x10] ;  /* 0x0000040000057ab9 */ /* 0x000fe20000000800 */
[----:B------:R-:W2:Y:S01]  /*3970*/  LDC R3, c[0x0][0x14] ;  /* 0x00000500ff037b82 */ /* 0x000ea20000000800 */
[----:B------:R-:W-:Y:S01]  /*3980*/  UIMAD.WIDE.U32 UR4, UR4, UR5, URZ ;  /* 0x00000005040472a5 */ /* 0x000fe2000f8e003f */
[----:B------:R-:W-:Y:S02]  /*3990*/  IMAD.MOV.U32 R59, RZ, RZ, -0x1 ;  /* 0xffffffffff3b7424 */ /* 0x000fe400078e00ff */
[----:B------:R-:W-:-:S03]  /*39a0*/  IMAD.MOV.U32 R57, RZ, RZ, -0x1 ;  /* 0xffffffffff397424 */ /* 0x000fc600078e00ff */
[----:B--2---:R-:W-:-:S04]  /*39b0*/  IMAD.WIDE.U32 R16, R3, UR4, R16 ;  /* 0x0000000403107c25 */ /* 0x004fc8000f8e0010 */
[----:B------:R-:W-:Y:S01]  /*39c0*/  IMAD R3, R3, UR5, RZ ;  /* 0x0000000503037c24 */ /* 0x000fe2000f8e02ff */
[----:B------:R-:W-:Y:S02]  /*39d0*/  ULDC.64 UR4, c[0x0][0x650] ;  /* 0x0001940000047ab9 */ /* 0x000fe40000000a00 */
[----:B------:R-:W-:Y:S01]  /*39e0*/  ISETP.GE.U32.AND P0, PT, R16, UR4, PT ;  /* 0x0000000410007c0c */ /* 0x000fe2000bf06070 */
[--C-:B------:R-:W-:Y:S01]  /*39f0*/  IMAD.IADD R17, R17, 0x1, R3.reuse ;  /* 0x0000000111117824 */ /* 0x100fe200078e0203 */
[----:B------:R-:W-:-:S04]  /*3a00*/  PRMT R3, RZ, 0x7610, R3 ;  /* 0x00007610ff037816 */ /* 0x000fc80000000003 */
[----:B------:R-:W-:-:S13]  /*3a10*/  ISETP.GE.U32.AND.EX P0, PT, R17, UR5, PT, P0 ;  /* 0x0000000511007c0c */ /* 0x000fda000bf06100 */
[----:B------:R-:W-:Y:S05]  /*3a20*/  @P0 BRA `(.L_x_91) ;  /* 0x0000000400640947 */ /* 0x000fea0003800000 */
[----:B0--3--:R-:W0:Y:S01]  /*3a30*/  S2R R12, SR_CTAID.X ;  /* 0x00000000000c7919 */ /* 0x009e220000002500 */
[----:B-1----:R-:W1:Y:S01]  /*3a40*/  LDC.64 R10, c[0x0][0x628] ;  /* 0x00018a00ff0a7b82 */ /* 0x002e620000000a00 */
[----:B------:R-:W-:Y:S01]  /*3a50*/  ULDC UR4, c[0x0][0x150] ;  /* 0x0000540000047ab9 */ /* 0x000fe20000000800 */
[----:B----4-:R-:W-:Y:S01]  /*3a60*/  IMAD.MOV.U32 R8, RZ, RZ, R16 ;  /* 0x000000ffff087224 */ /* 0x010fe200078e0010 */
[----:B------:R-:W2:Y:S01]  /*3a70*/  S2R R24, SR_CTAID.Y ;  /* 0x0000000000187919 */ /* 0x000ea20000002600 */
[----:B------:R-:W-:-:S04]  /*3a80*/  IMAD.MOV.U32 R9, RZ, RZ, R17 ;  /* 0x000000ffff097224 */ /* 0x000fc800078e0011 */
[----:B------:R-:W3:Y:S08]  /*3a90*/  LDC R21, c[0x0][0x144] ;  /* 0x00005100ff157b82 */ /* 0x000ef00000000800 */
[----:B------:R-:W4:Y:S08]  /*3aa0*/  LDC R0, c[0x0][0x630] ;  /* 0x00018c00ff007b82 */ /* 0x000f300000000800 */
[----:B------:R-:W2:Y:S01]  /*3ab0*/  LDC.64 R14, c[0x0][0x620] ;  /* 0x00018800ff0e7b82 */ /* 0x000ea20000000a00 */
[----:B-1----:R-:W-:-:S04]  /*3ac0*/  ISETP.NE.U32.AND P0, PT, R10, RZ, PT ;  /* 0x000000ff0a00720c */ /* 0x002fc80003f05070 */
[----:B------:R-:W-:Y:S02]  /*3ad0*/  ISETP.NE.AND.EX P0, PT, R11, RZ, PT, P0 ;  /* 0x000000ff0b00720c */ /* 0x000fe40003f05300 */
[----:B0-----:R-:W-:-:S05]  /*3ae0*/  I2FP.F32.U32 R3, R12 ;  /* 0x0000000c00037245 */ /* 0x001fca0000201000 */
[----:B------:R-:W-:-:S04]  /*3af0*/  FMUL R3, R3, UR4 ;  /* 0x0000000403037c20 */ /* 0x000fc80008400000 */
[----:B------:R0:W1:Y:S02]  /*3b00*/  F2I.U32.TRUNC.NTZ R20, R3 ;  /* 0x0000000300147305 */ /* 0x000064000020f000 */
[----:B---34-:R-:W-:Y:S05]  /*3b10*/  @!P0 BRA `(.L_x_92) ;  /* 0x0000000000288947 */ /* 0x018fea0003800000 */
[----:B0-----:R-:W0:Y:S02]  /*3b20*/  LDC R3, c[0x0][0x634] ;  /* 0x00018d00ff037b82 */ /* 0x001e240000000800 */
        /* <DEDUP_REMOVED lines=9> */
.L_x_92:
[----:B------:R-:W3:Y:S01]  /*3bc0*/  LDC.64 R28, c[0x0][0x640] ;  /* 0x00019000ff1c7b82 */ /* 0x000ee20000000a00 */
[-CC-:B------:R-:W-:Y:S01]  /*3bd0*/  SHF.R.U64 R57, R8, R0.reuse, R9.reuse ;  /* 0x0000000008397219 */ /* 0x180fe20000001209 */
[----:B-1----:R-:W-:Y:S01]  /*3be0*/  IMAD.MOV R20, RZ, RZ, -R20 ;  /* 0x000000ffff147224 */ /* 0x002fe200078e0a14 */
[----:B------:R-:W-:Y:S01]  /*3bf0*/  SHF.R.U32.HI R0, RZ, R0, R9 ;  /* 0x00000000ff007219 */ /* 0x000fe20000011609 */
[----:B------:R-:W-:Y:S01]  /*3c00*/  ULDC UR4, c[0x0][0x154] ;  /* 0x0000550000047ab9 */ /* 0x000fe20000000800 */
[----:B0-----:R-:W-:Y:S01]  /*3c10*/  IADD3 R3, P0, RZ, -R57, RZ ;  /* 0x80000039ff037210 */ /* 0x001fe20007f1e0ff */
[----:B------:R-:W-:Y:S02]  /*3c20*/  IMAD R21, R21, R20, R12 ;  /* 0x0000001415157224 */ /* 0x000fe400078e020c */
[----:B------:R-:W0:Y:S01]  /*3c30*/  LDC R6, c[0x0][0x618] ;  /* 0x00018600ff067b82 */ /* 0x000e220000000800 */
[----:B------:R-:W-:Y:S02]  /*3c40*/  IMAD.MOV.U32 R7, RZ, RZ, 0x1 ;  /* 0x00000001ff077424 */ /* 0x000fe400078e00ff */
[----:B------:R-:W-:-:S04]  /*3c50*/  IMAD.X R5, RZ, RZ, ~R0, P0 ;  /* 0x000000ffff057224 */ /* 0x000fc800000e0e00 */
[-C--:B--2---:R-:W-:Y:S01]  /*3c60*/  IMAD R0, R5, R14.reuse, RZ ;  /* 0x0000000e05007224 */ /* 0x084fe200078e02ff */
[----:B------:R-:W1:Y:S01]  /*3c70*/  LDC R8, c[0x0][0x608] ;  /* 0x00018200ff087b82 */ /* 0x000e620000000800 */
[----:B------:R-:W-:-:S04]  /*3c80*/  IMAD.WIDE.U32 R4, R3, R14, R16 ;  /* 0x0000000e03047225 */ /* 0x000fc800078e0010 */
[----:B------:R-:W-:Y:S01]  /*3c90*/  IMAD R3, R3, R15, R0 ;  /* 0x0000000f03037224 */ /* 0x000fe200078e0200 */
[----:B------:R-:W-:Y:S02]  /*3ca0*/  I2FP.F32.U32 R0, R24 ;  /* 0x0000001800007245 */ /* 0x000fe40000201000 */
[----:B------:R-:W2:Y:S01]  /*3cb0*/  LDC R26, c[0x0][0x658] ;  /* 0x00019600ff1a7b82 */ /* 0x000ea20000000800 */
[----:B------:R-:W-:Y:S01]  /*3cc0*/  IMAD.IADD R3, R5, 0x1, R3 ;  /* 0x0000000105037824 */ /* 0x000fe200078e0203 */
[----:B---3--:R-:W-:Y:S01]  /*3cd0*/  ISETP.NE.U32.AND P0, PT, R28, RZ, PT ;  /* 0x000000ff1c00720c */ /* 0x008fe20003f05070 */
[----:B------:R-:W-:Y:S01]  /*3ce0*/  FMUL R0, R0, UR4 ;  /* 0x0000000400007c20 */ /* 0x000fe20008400000 */
[----:B------:R-:W-:Y:S02]  /*3cf0*/  IMAD.MOV.U32 R5, RZ, RZ, -0x1 ;  /* 0xffffffffff057424 */ /* 0x000fe400078e00ff */
[----:B------:R-:W-:Y:S01]  /*3d00*/  ISETP.NE.AND.EX P0, PT, R29, RZ, PT, P0 ;  /* 0x000000ff1d00720c */ /* 0x000fe20003f05300 */
[----:B------:R3:W4:Y:S01]  /*3d10*/  F2I.U32.TRUNC.NTZ R13, R0 ;  /* 0x00000000000d7305 */ /* 0x000722000020f000 */
[----:B------:R-:W3:Y:S01]  /*3d20*/  LDC R15, c[0x0][0x148] ;  /* 0x00005200ff0f7b82 */ /* 0x000ee20000000800 */
[----:B0-----:R-:W-:-:S02]  /*3d30*/  SHF.R.U64 R12, R4, R6, R3 ;  /* 0x00000006040c7219 */ /* 0x001fc40000001203 */
[----:B------:R-:W-:-:S05]  /*3d40*/  SHF.R.U32.HI R3, RZ, R6, R3 ;  /* 0x00000006ff037219 */ /* 0x000fca0000011603 */
[----:B------:R-:W0:Y:S01]  /*3d50*/  LDC R20, c[0x0][0x600] ;  /* 0x00018000ff147b82 */ /* 0x000e220000000800 */
[-CC-:B-1----:R-:W-:Y:S02]  /*3d60*/  SHF.R.U64 R10, R12, R8.reuse, R3.reuse ;  /* 0x000000080c0a7219 */ /* 0x182fe40000001203 */
[----:B------:R-:W-:-:S05]  /*3d70*/  SHF.R.U32.HI R3, RZ, R8, R3 ;  /* 0x00000008ff037219 */ /* 0x000fca0000011603 */
[----:B------:R-:W1:Y:S01]  /*3d80*/  LDC R27, c[0x0][0x648] ;  /* 0x00019200ff1b7b82 */ /* 0x000e620000000800 */
[-C--:B--2---:R-:W-:Y:S02]  /*3d90*/  SHF.L.U32 R4, R5, R26.reuse, RZ ;  /* 0x0000001a05047219 */ /* 0x084fe400000006ff */
[-CC-:B------:R-:W-:Y:S02]  /*3da0*/  SHF.R.U64 R14, R10, R26.reuse, R3.reuse ;  /* 0x0000001a0a0e7219 */ /* 0x180fe40000001203 */
[----:B------:R-:W-:Y:S02]  /*3db0*/  SHF.R.U32.HI R5, RZ, R26, R3 ;  /* 0x0000001aff057219 */ /* 0x000fe40000011603 */
[----:B------:R-:W-:Y:S01]  /*3dc0*/  LOP3.LUT R25, RZ, R4, RZ, 0x33, !PT ;  /* 0x00000004ff197212 */ /* 0x000fe200078e33ff */
[----:B------:R-:W2:Y:S01]  /*3dd0*/  LDC R30, c[0x0][0x638] ;  /* 0x00018e00ff1e7b82 */ /* 0x000ea20000000800 */
[----:B------:R-:W-:Y:S01]  /*3de0*/  SHF.L.U32 R26, R7, R26, RZ ;  /* 0x0000001a071a7219 */ /* 0x000fe200000006ff */
[----:B------:R-:W-:-:S06]  /*3df0*/  IMAD.MOV.U32 R4, RZ, RZ, R14 ;  /* 0x000000ffff047224 */ /* 0x000fcc00078e000e */
[----:B------:R-:W0:Y:S01]  /*3e00*/  LDC R31, c[0x0][0x610] ;  /* 0x00018400ff1f7b82 */ /* 0x000e220000000800 */
[----:B----4-:R-:W-:Y:S05]  /*3e10*/  @!P0 BRA `(.L_x_93) ;  /* 0x0000000000288947 */ /* 0x010fea0003800000 */
[----:B------:R-:W4:Y:S02]  /*3e20*/  LDC R3, c[0x0][0x64c] ;  /* 0x00019300ff037b82 */ /* 0x000f240000000800 */
[----:B----4-:R-:W-:-:S05]  /*3e30*/  IADD3 R3, P0, R14, R3, RZ ;  /* 0x000000030e037210 */ /* 0x010fca0007f1e0ff */
        /* <DEDUP_REMOVED lines=8> */
.L_x_93:
[----:B------:R-:W-:Y:S01]  /*3ec0*/  ISETP.NE.AND P0, PT, R2, 0x1, PT ;  /* 0x000000010200780c */ /* 0x000fe20003f05270 */
[----:B0-----:R-:W-:Y:S01]  /*3ed0*/  VIADD R7, R20, 0xffffffff ;  /* 0xffffffff14077836 */ /* 0x001fe20000000000 */
[----:B-1-3--:R-:W-:Y:S01]  /*3ee0*/  SHF.R.U64 R0, R4, R27, R5 ;  /* 0x0000001b04007219 */ /* 0x00afe20000001205 */
[----:B------:R-:W-:Y:S01]  /*3ef0*/  IMAD.MOV.U32 R4, RZ, RZ, 0x1 ;  /* 0x00000001ff047424 */ /* 0x000fe200078e00ff */
[----:B------:R-:W-:Y:S02]  /*3f00*/  IADD3 R13, -R13, RZ, RZ ;  /* 0x000000ff0d0d7210 */ /* 0x000fe40007ffe1ff */
[----:B------:R-:W-:Y:S01]  /*3f10*/  LOP3.LUT R5, R10, R25, RZ, 0xc0, !PT ;  /* 0x000000190a057212 */ /* 0x000fe200078ec0ff */
[----:B------:R-:W-:Y:S01]  /*3f20*/  IMAD.MOV R3, RZ, RZ, -R0 ;  /* 0x000000ffff037224 */ /* 0x000fe200078e0a00 */
[----:B------:R-:W-:-:S03]  /*3f30*/  LOP3.LUT R12, R12, R7, RZ, 0xc0, !PT ;  /* 0x000000070c0c7212 */ /* 0x000fc600078ec0ff */
[----:B------:R-:W-:Y:S02]  /*3f40*/  IMAD R0, R26, R0, R5 ;  /* 0x000000001a007224 */ /* 0x000fe400078e0205 */
[----:B------:R-:W-:Y:S02]  /*3f50*/  @P0 IMAD R21, R15, R13, R24 ;  /* 0x0000000d0f150224 */ /* 0x000fe400078e0218 */
[----:B--2---:R-:W-:Y:S02]  /*3f60*/  IMAD R3, R3, R30, R14 ;  /* 0x0000001e03037224 */ /* 0x004fe400078e020e */
[----:B------:R-:W-:Y:S02]  /*3f70*/  IMAD R0, R0, R31, R21 ;  /* 0x0000001f00007224 */ /* 0x000fe400078e0215 */
[----:B------:R-:W-:Y:S01]  /*3f80*/  IMAD R5, R3, R20, R12 ;  /* 0x0000001403057224 */ /* 0x000fe200078e020c */
[----:B------:R-:W-:-:S04]  /*3f90*/  PRMT R3, R4, 0x7610, R3 ;  /* 0x0000761004037816 */ /* 0x000fc80000000003 */
[----:B------:R-:W-:Y:S02]  /*3fa0*/  SEL R59, R5, R0, !P0 ;  /* 0x00000000053b7207 */ /* 0x000fe40004000000 */
[----:B------:R-:W-:-:S07]  /*3fb0*/  SEL R0, R0, R5, !P0 ;  /* 0x0000000500007207 */ /* 0x000fce0004000000 */
.L_x_91:
[----:B------:R-:W-:Y:S01]  /*3fc0*/  LOP3.LUT P0, RZ, R3, 0xff, RZ, 0xc0, !PT ;  /* 0x000000ff03ff7812 */ /* 0x000fe2000780c0ff */
[----:B------:R-:W-:-:S12]  /*3fd0*/  IMAD.MOV.U32 R58, RZ, RZ, R0 ;  /* 0x000000ffff3a7224 */ /* 0x000fd800078e0000 */
[----:B------:R-:W-:Y:S05]  /*3fe0*/  @P0 BRA `(.L_x_94) ;  /* 0xffffffcc00d80947 */ /* 0x000fea000383ffff */
[----:B------:R-:W-:Y:S05]  /*3ff0*/  EXIT ;  /* 0x000000000000794d */ /* 0x000fea0003800000 */
.L_x_3:
[----:B0-----:R-:W-:Y:S01]  /*4000*/  ULDC.64 UR4, c[0x0][0x650] ;  /* 0x0001940000047ab9 */ /* 0x001fe20000000a00 */
        /* <DEDUP_REMOVED lines=25> */
.L_x_96:
[--C-:B------:R-:W-:Y:S01]  /*41a0*/  SHF.R.U64 R12, R10, R14, R11.reuse ;  /* 0x0000000e0a0c7219 */ /* 0x100fe2000000120b */
[----:B------:R-:W0:Y:S01]  /*41b0*/  LDC R22, c[0x0][0x618] ;  /* 0x00018600ff167b82 */ /* 0x000e220000000800 */
[----:B------:R-:W-:Y:S01]  /*41c0*/  I2FP.F32.U32 R6, R4 ;  /* 0x0000000400067245 */ /* 0x000fe20000201000 */
[----:B------:R-:W-:Y:S01]  /*41d0*/  ULDC UR4, c[0x0][0x150] ;  /* 0x0000540000047ab9 */ /* 0x000fe20000000800 */
[----:B------:R-:W-:Y:S02]  /*41e0*/  SHF.R.U32.HI R5, RZ, R14, R11 ;  /* 0x0000000eff057219 */ /* 0x000fe4000001160b */
[----:B------:R-:W-:Y:S01]  /*41f0*/  IADD3 R9, P0, RZ, -R12, RZ ;  /* 0x8000000cff097210 */ /* 0x000fe20007f1e0ff */
[----:B------:R-:W-:Y:S01]  /*4200*/  FMUL R11, R6, UR4 ;  /* 0x00000004060b7c20 */ /* 0x000fe20008400000 */
[----:B------:R-:W-:Y:S01]  /*4210*/  ULDC UR4, c[0x0][0x154] ;  /* 0x0000550000047ab9 */ /* 0x000fe20000000800 */
[----:B------:R-:W1:Y:S02]  /*4220*/  LDC.64 R24, c[0x0][0x640] ;  /* 0x00019000ff187b82 */ /* 0x000e640000000a00 */
[----:B------:R-:W-:-:S02]  /*4230*/  IMAD.X R5, RZ, RZ, ~R5, P0 ;  /* 0x000000ffff057224 */ /* 0x000fc400000e0e05 */
[----:B------:R-:W2:Y:S01]  /*4240*/  F2I.U32.TRUNC.NTZ R11, R11 ;  /* 0x0000000b000b7305 */ /* 0x000ea2000020f000 */
[----:B------:R-:W-:-:S03]  /*4250*/  IMAD.WIDE.U32 R6, R9, R20, R16 ;  /* 0x0000001409067225 */ /* 0x000fc600078e0010 */
[----:B------:R-:W3:Y:S01]  /*4260*/  LDC R13, c[0x0][0x144] ;  /* 0x00005100ff0d7b82 */ /* 0x000ee20000000800 */
[----:B------:R-:W-:-:S04]  /*4270*/  IMAD R8, R5, R20, RZ ;  /* 0x0000001405087224 */ /* 0x000fc800078e02ff */
[----:B------:R-:W-:Y:S02]  /*4280*/  IMAD R5, R9, R21, R8 ;  /* 0x0000001509057224 */ /* 0x000fe400078e0208 */
[----:B------:R-:W-:Y:S01]  /*4290*/  IMAD.MOV.U32 R8, RZ, RZ, -0x1 ;  /* 0xffffffffff087424 */ /* 0x000fe200078e00ff */
[----:B------:R-:W4:Y:S01]  /*42a0*/  LDC R14, c[0x0][0x608] ;  /* 0x00018200ff0e7b82 */ /* 0x000f220000000800 */
[----:B------:R-:W-:Y:S01]  /*42b0*/  IMAD.IADD R5, R7, 0x1, R5 ;  /* 0x0000000107057824 */ /* 0x000fe200078e0205 */
[----:B------:R-:W-:-:S04]  /*42c0*/  I2FP.F32.U32 R7, R3 ;  /* 0x0000000300077245 */ /* 0x000fc80000201000 */
[-C--:B0-----:R-:W-:Y:S01]  /*42d0*/  SHF.R.U64 R10, R6, R22.reuse, R5 ;  /* 0x00000016060a7219 */ /* 0x081fe20000001205 */
[----:B--2---:R-:W-:Y:S01]  /*42e0*/  IMAD.MOV R6, RZ, RZ, -R11 ;  /* 0x000000ffff067224 */ /* 0x004fe200078e0a0b */
[----:B------:R-:W0:Y:S01]  /*42f0*/  LDC R9, c[0x0][0x658] ;  /* 0x00019600ff097b82 */ /* 0x000e220000000800 */
[----:B-1----:R-:W-:Y:S01]  /*4300*/  ISETP.NE.U32.AND P0, PT, R24, RZ, PT ;  /* 0x000000ff1800720c */ /* 0x002fe20003f05070 */
[----:B------:R-:W-:Y:S01]  /*4310*/  FMUL R7, R7, UR4 ;  /* 0x0000000407077c20 */ /* 0x000fe20008400000 */
[----:B------:R-:W-:Y:S02]  /*4320*/  SHF.R.U32.HI R5, RZ, R22, R5 ;  /* 0x00000016ff057219 */ /* 0x000fe40000011605 */
[----:B------:R-:W-:-:S03]  /*4330*/  ISETP.NE.AND.EX P0, PT, R25, RZ, PT, P0 ;  /* 0x000000ff1900720c */ /* 0x000fc60003f05300 */
[----:B------:R-:W1:Y:S01]  /*4340*/  LDC R20, c[0x0][0x148] ;  /* 0x00005200ff147b82 */ /* 0x000e620000000800 */
[----:B---3--:R-:W-:Y:S02]  /*4350*/  IMAD R23, R13, R6, R4 ;  /* 0x000000060d177224 */ /* 0x008fe400078e0204 */
[----:B------:R-:W-:-:S05]  /*4360*/  IMAD.MOV.U32 R6, RZ, RZ, 0x1 ;  /* 0x00000001ff067424 */ /* 0x000fca00078e00ff */
[----:B------:R-:W2:Y:S01]  /*4370*/  LDC R21, c[0x0][0x600] ;  /* 0x00018000ff157b82 */ /* 0x000ea20000000800 */
[-CC-:B----4-:R-:W-:Y:S02]  /*4380*/  SHF.R.U64 R13, R10, R14.reuse, R5.reuse ;  /* 0x0000000e0a0d7219 */ /* 0x190fe40000001205 */
[----:B------:R-:W-:Y:S02]  /*4390*/  SHF.R.U32.HI R4, RZ, R14, R5 ;  /* 0x0000000eff047219 */ /* 0x000fe40000011605 */
[----:B------:R3:W4:Y:S03]  /*43a0*/  F2I.U32.TRUNC.NTZ R14, R7 ;  /* 0x00000007000e7305 */ /* 0x000726000020f000 */
[----:B------:R-:W1:Y:S01]  /*43b0*/  LDC R26, c[0x0][0x648] ;  /* 0x00019200ff1a7b82 */ /* 0x000e620000000800 */
[-C--:B0-----:R-:W-:Y:S02]  /*43c0*/  SHF.R.U64 R15, R13, R9.reuse, R4 ;  /* 0x000000090d0f7219 */ /* 0x081fe40000001204 */
[----:B------:R-:W-:-:S02]  /*43d0*/  SHF.L.U32 R8, R8, R9, RZ ;  /* 0x0000000908087219 */ /* 0x000fc400000006ff */
[-C--:B------:R-:W-:Y:S01]  /*43e0*/  SHF.R.U32.HI R5, RZ, R9.reuse, R4 ;  /* 0x00000009ff057219 */ /* 0x080fe20000011604 */
[----:B------:R-:W-:Y:S01]  /*43f0*/  IMAD.MOV.U32 R4, RZ, RZ, R15 ;  /* 0x000000ffff047224 */ /* 0x000fe200078e000f */
[----:B------:R-:W-:Y:S01]  /*4400*/  SHF.L.U32 R22, R6, R9, RZ ;  /* 0x0000000906167219 */ /* 0x000fe200000006ff */
[----:B------:R-:W0:Y:S01]  /*4410*/  LDC R27, c[0x0][0x638] ;  /* 0x00018e00ff1b7b82 */ /* 0x000e220000000800 */
[----:B------:R-:W-:-:S07]  /*4420*/  LOP3.LUT R28, RZ, R8, RZ, 0x33, !PT ;  /* 0x00000008ff1c7212 */ /* 0x000fce00078e33ff */
        /* <DEDUP_REMOVED lines=12> */
.L_x_97:
[----:B------:R-:W-:Y:S01]  /*44f0*/  ISETP.NE.AND P0, PT, R2, 0x1, PT ;  /* 0x000000010200780c */ /* 0x000fe20003f05270 */
[----:B--2---:R-:W-:Y:S01]  /*4500*/  VIADD R7, R21, 0xffffffff ;  /* 0xffffffff15077836 */ /* 0x004fe20000000000 */
[----:B-1----:R-:W-:Y:S01]  /*4510*/  SHF.R.U64 R5, R4, R26, R5 ;  /* 0x0000001a04057219 */ /* 0x002fe20000001205 */
[----:B------:R-:W-:Y:S01]  /*4520*/  IMAD.MOV R14, RZ, RZ, -R14 ;  /* 0x000000ffff0e7224 */ /* 0x000fe200078e0a0e */
[----:B------:R-:W-:Y:S01]  /*4530*/  LOP3.LUT R4, R13, R28, RZ, 0xc0, !PT ;  /* 0x0000001c0d047212 */ /* 0x000fe200078ec0ff */
[----:B------:R-:W-:Y:S01]  /*4540*/  IMAD.MOV.U32 R8, RZ, RZ, R12 ;  /* 0x000000ffff087224 */ /* 0x000fe200078e000c */
[----:B------:R-:W-:Y:S01]  /*4550*/  LOP3.LUT R10, R10, R7, RZ, 0xc0, !PT ;  /* 0x000000070a0a7212 */ /* 0x000fe200078ec0ff */
[----:B------:R-:W-:Y:S02]  /*4560*/  IMAD.MOV R6, RZ, RZ, -R5 ;  /* 0x000000ffff067224 */ /* 0x000fe400078e0a05 */
[----:B------:R-:W-:-:S04]  /*4570*/  IMAD R4, R22, R5, R4 ;  /* 0x0000000516047224 */ /* 0x000fc800078e0204 */
[----:B------:R-:W-:Y:S02]  /*4580*/  @P0 IMAD R23, R20, R14, R3 ;  /* 0x0000000e14170224 */ /* 0x000fe400078e0203 */
[----:B0-----:R-:W-:Y:S02]  /*4590*/  IMAD R3, R6, R27, R15 ;  /* 0x0000001b06037224 */ /* 0x001fe400078e020f */
[----:B------:R-:W-:Y:S02]  /*45a0*/  IMAD R7, R4, R29, R23 ;  /* 0x0000001d04077224 */ /* 0x000fe400078e0217 */
[----:B------:R-:W-:Y:S02]  /*45b0*/  IMAD R4, R3, R21, R10 ;  /* 0x0000001503047224 */ /* 0x000fe400078e020a */
[----:B------:R-:W-:-:S03]  /*45c0*/  IMAD.MOV.U32 R6, RZ, RZ, 0x1 ;  /* 0x00000001ff067424 */ /* 0x000fc600078e00ff */
[----:B------:R-:W-:Y:S02]  /*45d0*/  SEL R9, R4, R7, !P0 ;  /* 0x0000000704097207 */ /* 0x000fe40004000000 */
[----:B------:R-:W-:-:S07]  /*45e0*/  SEL R7, R7, R4, !P0 ;  /* 0x0000000407077207 */ /* 0x000fce0004000000 */
.L_x_95:
[----:B------:R-:W-:-:S08]  /*45f0*/  NOP ;  /* 0x0000000000007918 */ /* 0x000fd00000000000 */
[----:B------:R-:W0:-:S00]  /*4600*/  USETMAXREG.DEALLOC.CTAPOOL 0x28 ;  /* 0x00000028000079c8 */ /* 0x000e0000080e0500 */
[----:B0-----:R-:W-:-:S13]  /*4610*/  ISETP.NE.AND P0, PT, R0, RZ, PT ;  /* 0x000000ff0000720c */ /* 0x001fda0003f05270 */
[----:B------:R-:W-:Y:S05]  /*4620*/  @P0 EXIT ;  /* 0x000000000000094d */ /* 0x000fea0003800000 */
[----:B------:R-:W-:Y:S01]  /*4630*/  LOP3.LUT P0, RZ, R6, 0xff, RZ, 0xc0, !PT ;  /* 0x000000ff06ff7812 */ /* 0x000fe2000780c0ff */
[----:B------:R-:W-:Y:S02]  /*4640*/  IMAD.MOV.U32 R0, RZ, RZ, 0x1 ;  /* 0x00000001ff007424 */ /* 0x000fe400078e00ff */
[----:B------:R-:W-:-:S10]  /*4650*/  IMAD.MOV.U32 R12, RZ, RZ, RZ ;  /* 0x000000ffff0c7224 */ /* 0x000fd400078e00ff */
[----:B------:R-:W-:Y:S05]  /*4660*/  @!P0 BRA `(.L_x_98) ;  /* 0x0000000c00308947 */ /* 0x000fea0003800000 */
[----:B------:R-:W0:Y:S01]  /*4670*/  LDC R0, c[0x0][0x28c] ;  /* 0x0000a300ff007b82 */ /* 0x000e220000000800 */
[----:B------:R-:W-:Y:S01]  /*4680*/  ULDC UR5, c[0x0][0x600] ;  /* 0x0001800000057ab9 */ /* 0x000fe20000000800 */
[----:B------:R-:W-:Y:S01]  /*4690*/  ULDC UR4, c[0x0][0xc] ;  /* 0x0000030000047ab9 */ /* 0x000fe20000000800 */
[----:B------:R-:W-:Y:S01]  /*46a0*/  UIADD3 UR16, UR5, -0x1, URZ ;  /* 0xffffffff05107890 */ /* 0x000fe2000fffe03f */
[C---:B------:R-:W-:Y:S01]  /*46b0*/  LOP3.LUT P2, RZ, R18.reuse, 0x7f, RZ, 0xc0, !PT ;  /* 0x0000007f12ff7812 */ /* 0x040fe2000784c0ff */
[----:B------:R-:W-:Y:S01]  /*46c0*/  ULDC UR6, c[0x0][0x658] ;  /* 0x0001960000067ab9 */ /* 0x000fe20000000800 */
[----:B------:R-:W-:Y:S01]  /*46d0*/  ULDC UR5, c[0x0][0x10] ;  /* 0x0000040000057ab9 */ /* 0x000fe20000000800 */
[----:B------:R-:W-:Y:S01]  /*46e0*/  UMOV UR7, 0xffffffff ;  /* 0xffffffff00077882 */ /* 0x000fe20000000000 */
[----:B------:R-:W-:Y:S01]  /*46f0*/  UMOV UR8, 0x1 ;  /* 0x0000000100087882 */ /* 0x000fe20000000000 */
[----:B------:R-:W-:Y:S01]  /*4700*/  UIMAD.WIDE.U32 UR4, UR4, UR5, URZ ;  /* 0x00000005040472a5 */ /* 0x000fe2000f8e003f */
[----:B------:R-:W-:Y:S01]  /*4710*/  LOP3.LUT P0, RZ, R18, 0x1f, RZ, 0xc0, !PT ;  /* 0x0000001f12ff7812 */ /* 0x000fe2000780c0ff */
[----:B------:R-:W-:Y:S01]  /*4720*/  USHF.L.U32 UR7, UR7, UR6, URZ ;  /* 0x0000000607077299 */ /* 0x000fe2000800063f */
[----:B------:R-:W-:Y:S01]  /*4730*/  BSSY B0, `(.L_x_98) ;  /* 0x00000bf000007945 */ /* 0x000fe20003800000 */
[----:B------:R-:W-:Y:S01]  /*4740*/  USHF.L.U32 UR18, UR8, UR6, URZ ;  /* 0x0000000608127299 */ /* 0x000fe2000800063f */
[----:B------:R-:W-:Y:S01]  /*4750*/  IMAD.MOV.U32 R13, RZ, RZ, 0x1 ;  /* 0x00000001ff0d7424 */ /* 0x000fe200078e00ff */
[----:B------:R-:W-:Y:S01]  /*4760*/  LOP3.LUT R11, R19, 0x2, RZ, 0xfc, !PT ;  /* 0x00000002130b7812 */ /* 0x000fe200078efcff */
[----:B------:R-:W-:Y:S01]  /*4770*/  ULDC UR6, c[0x0][0x14] ;  /* 0x0000050000067ab9 */ /* 0x000fe20000000800 */
[----:B------:R-:W-:Y:S01]  /*4780*/  PLOP3.LUT P0, PT, P0, P2, PT, 0x8a, 0x0 ;  /* 0x000000000000781c */ /* 0x000fe20000705172 */
[----:B------:R-:W-:Y:S01]  /*4790*/  UIMAD.WIDE.U32 UR20, UR4, UR6, URZ ;  /* 0x00000006041472a5 */ /* 0x000fe2000f8e003f */
[----:B------:R-:W-:Y:S01]  /*47a0*/  IMAD.MOV.U32 R12, RZ, RZ, RZ ;  /* 0x000000ffff0c7224 */ /* 0x000fe200078e00ff */
[----:B------:R-:W-:-:S02]  /*47b0*/  UIMAD UR13, UR5, UR6, URZ ;  /* 0x00000006050d72a4 */ /* 0x000fc4000f8e023f */
[----:B------:R-:W-:Y:S01]  /*47c0*/  ULOP3.LUT UR17, URZ, UR7, URZ, 0x33, !UPT ;  /* 0x000000073f117292 */ /* 0x000fe2000f8e333f */
[----:B0-----:R-:W-:Y:S01]  /*47d0*/  VIADD R0, R0, 0x1f ;  /* 0x0000001f00007836 */ /* 0x001fe20000000000 */
[----:B------:R-:W-:Y:S01]  /*47e0*/  UIADD3 UR13, UR21, UR13, URZ ;  /* 0x0000000d150d7290 */ /* 0x000fe2000fffe03f */
[----:B------:R-:W-:-:S03]  /*47f0*/  ULDC.64 UR22, c[0x0][0x198] ;  /* 0x0000660000167ab9 */ /* 0x000fc60000000a00 */
[----:B------:R-:W-:-:S04]  /*4800*/  SHF.R.S32.HI R3, RZ, 0x1f, R0 ;  /* 0x0000001fff037819 */ /* 0x000fc80000011400 */
[----:B------:R-:W-:Y:S01]  /*4810*/  LEA.HI R3, R3, R0, RZ, 0x5 ;  /* 0x0000000003037211 */ /* 0x000fe200078f28ff */
[----:B------:R-:W-:-:S03]  /*4820*/  IMAD.MOV.U32 R0, RZ, RZ, 0x1 ;  /* 0x00000001ff007424 */ /* 0x000fc600078e00ff */
[----:B------:R-:W-:-:S05]  /*4830*/  SHF.R.S32.HI R3, RZ, 0x5, R3 ;  /* 0x00000005ff037819 */ /* 0x000fca0000011403 */
[----:B------:R-:W-:-:S07]  /*4840*/  VIADD R10, R3, 0x1 ;  /* 0x00000001030a7836 */ /* 0x000fce0000000000 */
.L_x_110:
[----:B------:R-:W-:-:S03]  /*4850*/  UMOV UR4, 0xffffffff ;  /* 0xffffffff00047882 */ /* 0x000fc60000000000 */
[----:B------:R-:W-:Y:S05]  /*4860*/  BRA.DIV UR4, `(.L_x_99) ;  /* 0x0000000e04c07947 */ /* 0x000fea000b800000 */
[----:B------:R-:W-:-:S13]  /*4870*/  ELECT P6, URZ, PT ;  /* 0x00000000003f782f */ /* 0x000fda00038c0000 */
.L_x_122:
[----:B------:R-:W0:Y:S01]  /*4880*/  LDC R4, c[0x0][0x28c] ;  /* 0x0000a300ff047b82 */ /* 0x000e220000000800 */
[----:B------:R-:W-:Y:S01]  /*4890*/  BSSY B1, `(.L_x_100) ;  /* 0x0000037000017945 */ /* 0x000fe20003800000 */
[----:B0-----:R-:W-:-:S13]  /*48a0*/  ISETP.LT.OR P6, PT, R4, 0x1, !P6 ;  /* 0x000000010400780c */ /* 0x001fda00077c1670 */
[----:B------:R-:W-:Y:S05]  /*48b0*/  @P6 BRA `(.L_x_101) ;  /* 0x0000000000d06947 */ /* 0x000fea0003800000 */
[----:B------:R-:W-:Y:S02]  /*48c0*/  IMAD.SHL.U32 R15, R9, 0x40, RZ ;  /* 0x00000040090f7824 */ /* 0x000fe400078e00ff */
[----:B------:R-:W-:Y:S02]  /*48d0*/  IMAD.SHL.U32 R18, R7, 0x80, RZ ;  /* 0x0000008007127824 */ /* 0x000fe400078e00ff */
[----:B------:R-:W-:Y:S02]  /*48e0*/  IMAD.MOV.U32 R20, RZ, RZ, RZ ;  /* 0x000000ffff147224 */ /* 0x000fe400078e00ff */
[----:B------:R-:W-:Y:S02]  /*48f0*/  IMAD.MOV.U32 R4, RZ, RZ, R10 ;  /* 0x000000ffff047224 */ /* 0x000fe400078e000a */
[----:B------:R-:W-:Y:S02]  /*4900*/  IMAD.MOV.U32 R5, RZ, RZ, R0 ;  /* 0x000000ffff057224 */ /* 0x000fe400078e0000 */
[----:B------:R-:W-:-:S07]  /*4910*/  IMAD.MOV.U32 R6, RZ, RZ, R12 ;  /* 0x000000ffff067224 */ /* 0x000fce00078e000c */
.L_x_105:
[----:B------:R-:W0:Y:S01]  /*4920*/  S2R R14, SR_CgaCtaId ;  /* 0x00000000000e7919 */ /* 0x000e220000008800 */
[----:B------:R-:W-:Y:S01]  /*4930*/  MOV R7, 0x400 ;  /* 0x0000040000077802 */ /* 0x000fe20000000f00 */
[----:B------:R-:W1:Y:S03]  /*4940*/  @!P2 LDC R9, c[0x0][0x500] ;  /* 0x00014000ff09ab82 */ /* 0x000e660000000800 */
[----:B0-----:R-:W-:Y:S02]  /*4950*/  LEA R21, R14, R7, 0x18 ;  /* 0x000000070e157211 */ /* 0x001fe400078ec0ff */
[----:B------:R-:W-:Y:S02]  /*4960*/  SHF.L.U32 R7, R5, 0x1f, RZ ;  /* 0x0000001f05077819 */ /* 0x000fe400000006ff */
[----:B------:R-:W-:-:S04]  /*4970*/  LEA R14, R6, R21, 0x3 ;  /* 0x00000015060e7211 */ /* 0x000fc800078e18ff */
[----:B------:R-:W0:Y:S02]  /*4980*/  SYNCS.PHASECHK.TRANS64.TRYWAIT P1, [R14+URZ+0x28], R7 ;  /* 0x000028070e0075a7 */ /* 0x000e24000802017f */
[----:B01----:R-:W-:Y:S05]  /*4990*/  @!P1 BRA `(.L_x_102) ;  /* 0x0000000c00949947 */ /* 0x003fea0003800000 */
.L_x_123:
[----:B0-----:R-:W-:Y:S01]  /*49a0*/  PRMT R7, R11, 0x9910, RZ ;  /* 0x000099100b077816 */ /* 0x001fe200000000ff */
[----:B------:R0:W-:Y:S03]  /*49b0*/  @!P2 SYNCS.ARRIVE.TRANS64 RZ, [R14+URZ], R9 ;  /* 0x000000090effa9a7 */ /* 0x0001e6000800003f */
[----:B------:R-:W-:-:S13]  /*49c0*/  ISETP.NE.AND P1, PT, R7, 0x2, PT ;  /* 0x000000020700780c */ /* 0x000fda0003f25270 */
[----:B0-----:R-:W-:Y:S05]  /*49d0*/  @P1 BRA `(.L_x_103) ;  /* 0x0000000000041947 */ /* 0x001fea0003800000 */
[----:B------:R-:W-:Y:S01]  /*49e0*/  BPT.TRAP 0x1 ;  /* 0x000000040000795c */ /* 0x000fe20000300000 */
.L_x_103:
[----:B------:R-:W-:Y:S05]  /*49f0*/  @P0 BRA `(.L_x_104) ;  /* 0x0000000000040947 */ /* 0x000fea0003800000 */
[----:B------:R-:W-:Y:S01]  /*4a00*/  BPT.TRAP 0x1 ;  /* 0x000000040000795c */ /* 0x000fe20000300000 */
.L_x_104:
[--C-:B------:R-:W-:Y:S01]  /*4a10*/  IMAD R7, R6, 0x4000, R21.reuse ;  /* 0x0000400006077824 */ /* 0x100fe200078e0215 */
[----:B------:R-:W-:Y:S01]  /*4a20*/  R2UR UR9, R14 ;  /* 0x000000000e0972ca */ /* 0x000fe200000e0000 */
[----:B------:R-:W-:Y:S01]  /*4a30*/  IMAD R21, R6, 0x2000, R21 ;  /* 0x0000200006157824 */ /* 0x000fe200078e0215 */
[----:B------:R-:W-:Y:S01]  /*4a40*/  UIADD3 UR4, UP0, UR22, 0xf0, URZ ;  /* 0x000000f016047890 */ /* 0x000fe2000ff1e03f */
[----:B------:R-:W-:Y:S01]  /*4a50*/  VIADD R4, R4, 0xffffffff ;  /* 0xffffffff04047836 */ /* 0x000fe20000000000 */
[----:B------:R-:W-:Y:S01]  /*4a60*/  R2UR UR5, R7 ;  /* 0x00000000070572ca */ /* 0x000fe200000e0000 */
[----:B------:R-:W-:Y:S01]  /*4a70*/  UIADD3 UR24, UP1, UR22, 0x1f0, URZ ;  /* 0x000001f016187890 */ /* 0x000fe2000ff3e03f */
[----:B------:R-:W-:Y:S01]  /*4a80*/  R2UR UR8, R21 ;  /* 0x00000000150872ca */ /* 0x000fe200000e0000 */
[----:B------:R-:W-:Y:S01]  /*4a90*/  VIADD R6, R6, 0x1 ;  /* 0x0000000106067836 */ /* 0x000fe20000000000 */
[----:B------:R-:W-:Y:S01]  /*4aa0*/  R2UR UR11, R18 ;  /* 0x00000000120b72ca */ /* 0x000fe200000e0000 */
[----:B------:R-:W-:Y:S01]  /*4ab0*/  UIADD3.X UR25, URZ, UR23, URZ, UP1, !UPT ;  /* 0x000000173f197290 */ /* 0x000fe20008ffe43f */
[----:B------:R-:W-:Y:S01]  /*4ac0*/  R2UR UR10, R20 ;  /* 0x00000000140a72ca */ /* 0x000fe200000e0000 */
[----:B------:R-:W-:Y:S01]  /*4ad0*/  UMOV UR6, 0x0 ;  /* 0x0000000000067882 */ /* 0x000fe20000000000 */
[----:B------:R-:W-:Y:S01]  /*4ae0*/  R2UR UR12, R8 ;  /* 0x00000000080c72ca */ /* 0x000fe200000e0000 */
[----:B------:R-:W-:Y:S01]  /*4af0*/  UMOV UR7, 0x10000000 ;  /* 0x1000000000077882 */ /* 0x000fe20000000000 */
[----:B------:R-:W-:Y:S01]  /*4b00*/  R2UR UR19, R15 ;  /* 0x000000000f1372ca */ /* 0x000fe200000e0000 */
[----:B------:R-:W-:Y:S01]  /*4b10*/  VIADD R20, R20, 0x20 ;  /* 0x0000002014147836 */ /* 0x000fe20000000000 */
[----:B------:R-:W-:Y:S01]  /*4b20*/  ISETP.GT.AND P3, PT, R4, 0x1, PT ;  /* 0x000000010400780c */ /* 0x000fe20003f64270 */
[----:B------:R-:W-:Y:S01]  /*4b30*/  UIADD3 UR14, UR5, 0x100, URZ ;  /* 0x00000100050e7890 */ /* 0x000fe2000fffe03f */
[----:B------:R-:W-:Y:S01]  /*4b40*/  ISETP.NE.AND P1, PT, R6, 0x5, PT ;  /* 0x000000050600780c */ /* 0x000fe20003f25270 */
[----:B------:R-:W-:-:S02]  /*4b50*/  UIADD3.X UR5, URZ, UR23, URZ, UP0, !UPT ;  /* 0x000000173f057290 */ /* 0x000fc400087fe43f */
[----:B------:R-:W-:Y:S01]  /*4b60*/  UIADD3 UR15, UR8, 0x14100, URZ ;  /* 0x00014100080f7890 */ /* 0x000fe2000fffe03f */
[----:B------:R-:W-:Y:S02]  /*4b70*/  SEL R14, RZ, 0x1, P1 ;  /* 0x00000001ff0e7807 */ /* 0x000fe40000800000 */
[----:B------:R-:W-:Y:S01]  /*4b80*/  UMOV UR8, UR14 ;  /* 0x0000000e00087c82 */ /* 0x000fe20008000000 */
[----:B------:R-:W-:Y:S02]  /*4b90*/  SEL R6, R6, RZ, P1 ;  /* 0x000000ff06067207 */ /* 0x000fe40000800000 */
[----:B------:R-:W-:Y:S01]  /*4ba0*/  LOP3.LUT R5, R5, R14, RZ, 0x3c, !PT ;  /* 0x0000000e05057212 */ /* 0x000fe200078e3cff */
[----:B------:R0:W-:Y:S02]  /*4bb0*/  UTMALDG.3D [UR8], [UR4], desc[UR6] ;  /* 0x00000608040075b4 */ /* 0x0001e40008011000 */
[----:B0-----:R-:W-:Y:S01]  /*4bc0*/  UMOV UR8, UR15 ;  /* 0x0000000f00087c82 */ /* 0x001fe20008000000 */
[----:B------:R-:W-:-:S02]  /*4bd0*/  UMOV UR11, UR19 ;  /* 0x00000013000b7c82 */ /* 0x000fc40008000000 */
[----:B------:R0:W-:Y:S02]  /*4be0*/  UTMALDG.3D [UR8], [UR24], desc[UR6] ;  /* 0x00000608180075b4 */ /* 0x0001e40008011000 */
[----:B0-----:R-:W-:Y:S05]  /*4bf0*/  @P3 BRA `(.L_x_105) ;  /* 0xfffffffc00483947 */ /* 0x001fea000383ffff */
.L_x_101:
[----:B------:R-:W-:Y:S05]  /*4c00*/  BSYNC B1 ;  /* 0x0000000000017941 */ /* 0x000fea0003800000 */
.L_x_100:
[----:B------:R-:W-:Y:S01]  /*4c10*/  LOP3.LUT P3, RZ, R13, 0xff, RZ, 0xc0, !PT ;  /* 0x000000ff0dff7812 */ /* 0x000fe2000786c0ff */
[----:B------:R-:W-:Y:S01]  /*4c20*/  IMAD.IADD R12, R3, 0x1, R12 ;  /* 0x00000001030c7824 */ /* 0x000fe200078e020c */
[----:B------:R-:W-:Y:S01]  /*4c30*/  IADD3 R16, P4, R16, UR20, RZ ;  /* 0x0000001410107c10 */ /* 0x000fe2000ff9e0ff */
[----:B------:R-:W-:Y:S01]  /*4c40*/  ULDC.64 UR4, c[0x0][0x650] ;  /* 0x0001940000047ab9 */ /* 0x000fe20000000a00 */
[----:B------:R-:W-:Y:S01]  /*4c50*/  BSSY B1, `(.L_x_106) ;  /* 0x000006a000017945 */ /* 0x000fe20003800000 */
[----:B------:R-:W-:Y:S01]  /*4c60*/  IMAD.MOV.U32 R9, RZ, RZ, -0x1 ;  /* 0xffffffffff097424 */ /* 0x000fe200078e00ff */
[----:B------:R-:W-:Y:S01]  /*4c70*/  ISETP.GT.U32.AND P1, PT, R12, 0x4, PT ;  /* 0x000000040c00780c */ /* 0x000fe20003f24070 */
[----:B------:R-:W-:Y:S01]  /*4c80*/  IMAD.MOV.U32 R8, RZ, RZ, -0x1 ;  /* 0xffffffffff087424 */ /* 0x000fe200078e00ff */
[----:B------:R-:W-:Y:S02]  /*4c90*/  IADD3.X R17, R17, UR13, RZ, P4, !PT ;  /* 0x0000000d11117c10 */ /* 0x000fe4000a7fe4ff */
[----:B------:R-:W-:-:S02]  /*4ca0*/  ISETP.LT.U32.AND P1, PT, R3, 0x5, P1 ;  /* 0x000000050300780c */ /* 0x000fc40000f21070 */
[----:B------:R-:W-:Y:S01]  /*4cb0*/  PRMT R13, RZ, 0x7610, R13 ;  /* 0x00007610ff0d7816 */ /* 0x000fe2000000000d */
[----:B------:R-:W0:Y:S01]  /*4cc0*/  @P3 S2R R5, SR_CgaCtaId ;  /* 0x0000000000053919 */ /* 0x000e220000008800 */
[----:B------:R-:W-:-:S04]  /*4cd0*/  @P3 MOV R4, 0x400 ;  /* 0x0000040000043802 */ /* 0x000fc80000000f00 */
[----:B0-----:R-:W-:Y:S01]  /*4ce0*/  @P3 LEA R6, R5, R4, 0x18 ;  /* 0x0000000405063211 */ /* 0x001fe200078ec0ff */
[----:B------:R-:W-:-:S03]  /*4cf0*/  IMAD.WIDE.U32 R4, R12, -0x33333333, RZ ;  /* 0xcccccccd0c047825 */ /* 0x000fc600078e00ff */
[----:B------:R0:W-:Y:S01]  /*4d00*/  @P3 SYNCS.ARRIVE.TRANS64.A1T0 RZ, [R6+URZ+0x68], RZ ;  /* 0x000068ff06ff39a7 */ /* 0x0001e2000810003f */
[----:B------:R-:W-:Y:S02]  /*4d10*/  ISETP.GE.U32.AND P3, PT, R3, 0x5, PT ;  /* 0x000000050300780c */ /* 0x000fe40003f66070 */
[----:B------:R-:W-:Y:S02]  /*4d20*/  SHF.R.U32.HI R7, RZ, 0x2, R5 ;  /* 0x00000002ff077819 */ /* 0x000fe40000011605 */
[----:B------:R-:W-:Y:S02]  /*4d30*/  SEL R5, RZ, 0x1, !P1 ;  /* 0x00000001ff057807 */ /* 0x000fe40004800000 */
[----:B------:R-:W-:Y:S01]  /*4d40*/  ISETP.GE.U32.AND P1, PT, R16, UR4, PT ;  /* 0x0000000410007c0c */ /* 0x000fe2000bf26070 */
[----:B------:R-:W-:Y:S01]  /*4d50*/  IMAD R12, R7, -0x5, R12 ;  /* 0xfffffffb070c7824 */ /* 0x000fe200078e020c */
[----:B------:R-:W-:Y:S02]  /*4d60*/  LOP3.LUT R0, R0, R5, RZ, 0x3c, !PT ;  /* 0x0000000500007212 */ /* 0x000fe400078e3cff */
[----:B------:R-:W-:-:S02]  /*4d70*/  ISETP.GE.U32.AND.EX P1, PT, R17, UR5, PT, P1 ;  /* 0x0000000511007c0c */ /* 0x000fc4000bf26110 */
[----:B------:R-:W-:Y:S02]  /*4d80*/  PRMT R4, RZ, 0x7610, R4 ;  /* 0x00007610ff047816 */ /* 0x000fe40000000004 */
[----:B------:R-:W-:Y:S01]  /*4d90*/  @P3 LOP3.LUT R0, R0, 0x1, R7, 0x78, !PT ;  /* 0x0000000100003812 */ /* 0x000fe200078e7807 */
[----:B------:R-:W-:-:S08]  /*4da0*/  IMAD.MOV.U32 R7, RZ, RZ, -0x1 ;  /* 0xffffffffff077424 */ /* 0x000fd000078e00ff */
[----:B0-----:R-:W-:Y:S05]  /*4db0*/  @P1 BRA `(.L_x_107) ;  /* 0x00000004004c1947 */ /* 0x001fea0003800000 */
[----:B------:R-:W-:Y:S01]  /*4dc0*/  ULDC.64 UR4, c[0x0][0x628] ;  /* 0x00018a0000047ab9 */ /* 0x000fe20000000a00 */
[----:B------:R-:W0:Y:S01]  /*4dd0*/  S2R R15, SR_CTAID.X ;  /* 0x00000000000f7919 */ /* 0x000e220000002500 */
[----:B------:R-:W-:Y:S01]  /*4de0*/  ISETP.NE.U32.AND P1, PT, RZ, UR4, PT ;  /* 0x00000004ff007c0c */ /* 0x000fe2000bf25070 */
[----:B------:R-:W-:Y:S01]  /*4df0*/  ULDC UR7, c[0x0][0x630] ;  /* 0x00018c0000077ab9 */ /* 0x000fe20000000800 */
[----:B------:R-:W-:Y:S01]  /*4e00*/  IMAD.MOV.U32 R4, RZ, RZ, R16 ;  /* 0x000000ffff047224 */ /* 0x000fe200078e0010 */
[----:B------:R-:W1:Y:S01]  /*4e10*/  S2R R14, SR_CTAID.Y ;  /* 0x00000000000e7919 */ /* 0x000e620000002600 */
[----:B------:R-:W-:Y:S01]  /*4e20*/  ISETP.NE.AND.EX P1, PT, RZ, UR5, PT, P1 ;  /* 0x00000005ff007c0c */ /* 0x000fe2000bf25310 */
[----:B------:R-:W-:-:S12]  /*4e30*/  IMAD.MOV.U32 R5, RZ, RZ, R17 ;  /* 0x000000ffff057224 */ /* 0x000fd800078e0011 */
[----:B------:R-:W-:Y:S05]  /*4e40*/  @!P1 BRA `(.L_x_108) ;  /* 0x0000000000289947 */ /* 0x000fea0003800000 */
[----:B------:R-:W-:Y:S02]  /*4e50*/  ULDC UR6, c[0x0][0x634] ;  /* 0x00018d0000067ab9 */ /* 0x000fe40000000800 */
[----:B------:R-:W-:-:S05]  /*4e60*/  IADD3 R9, P1, R16, UR6, RZ ;  /* 0x0000000610097c10 */ /* 0x000fca000ff3e0ff */
[----:B------:R-:W-:-:S04]  /*4e70*/  IMAD.X R21, RZ, RZ, R17, P1 ;  /* 0x000000ffff157224 */ /* 0x000fc800008e0611 */
[----:B------:R-:W-:-:S04]  /*4e80*/  IMAD.WIDE.U32 R6, R21, UR4, RZ ;  /* 0x0000000415067c25 */ /* 0x000fc8000f8e00ff */
[----:B------:R-:W-:-:S04]  /*4e90*/  IMAD.WIDE.U32 R6, P1, R9, UR5, R6 ;  /* 0x0000000509067c25 */ /* 0x000fc8000f820006 */
[----:B------:R-:W-:-:S04]  /*4ea0*/  IMAD.WIDE.U32 R8, R9, UR4, RZ ;  /* 0x0000000409087c25 */ /* 0x000fc8000f8e00ff */
[----:B------:R-:W-:Y:S01]  /*4eb0*/  IMAD.X R5, RZ, RZ, RZ, P1 ;  /* 0x000000ffff057224 */ /* 0x000fe200008e06ff */
[----:B------:R-:W-:Y:S01]  /*4ec0*/  IADD3 RZ, P1, R9, R6, RZ ;  /* 0x0000000609ff7210 */ /* 0x000fe20007f3e0ff */
[----:B------:R-:W-:-:S04]  /*4ed0*/  IMAD.MOV.U32 R4, RZ, RZ, R7 ;  /* 0x000000ffff047224 */ /* 0x000fc800078e0007 */
[----:B------:R-:W-:-:S08]  /*4ee0*/  IMAD.WIDE.U32.X R4, R21, UR5, R4, P1 ;  /* 0x0000000515047c25 */ /* 0x000fd000088e0404 */
.L_x_108:
[--C-:B------:R-:W-:Y:S01]  /*4ef0*/  SHF.R.U64 R8, R4, UR7, R5.reuse ;  /* 0x0000000704087c19 */ /* 0x100fe20008001205 */
[----:B------:R-:W-:Y:S01]  /*4f00*/  ULDC.64 UR4, c[0x0][0x620] ;  /* 0x0001880000047ab9 */ /* 0x000fe20000000a00 */
[----:B------:R-:W-:Y:S01]  /*4f10*/  SHF.R.U32.HI R4, RZ, UR7, R5 ;  /* 0x00000007ff047c19 */ /* 0x000fe20008011605 */
[----:B------:R-:W2:Y:S01]  /*4f20*/  LDC R24, c[0x0][0x144] ;  /* 0x00005100ff187b82 */ /* 0x000ea20000000800 */
[----:B------:R-:W-:Y:S01]  /*4f30*/  IADD3 R7, P1, RZ, -R8, RZ ;  /* 0x80000008ff077210 */ /* 0x000fe20007f3e0ff */
[----:B------:R-:W-:Y:S01]  /*4f40*/  ULDC.64 UR8, c[0x0][0x640] ;  /* 0x0001900000087ab9 */ /* 0x000fe20000000a00 */
[----:B0-----:R-:W-:Y:S01]  /*4f50*/  I2FP.F32.U32 R9, R15 ;  /* 0x0000000f00097245 */ /* 0x001fe20000201000 */
[----:B------:R-:W-:Y:S02]  /*4f60*/  ULDC UR6, c[0x0][0x608] ;  /* 0x0001820000067ab9 */ /* 0x000fe40000000800 */
[----:B------:R-:W-:Y:S01]  /*4f70*/  IMAD.X R4, RZ, RZ, ~R4, P1 ;  /* 0x000000ffff047224 */ /* 0x000fe200008e0e04 */
[----:B------:R-:W-:Y:S01]  /*4f80*/  ISETP.NE.U32.AND P1, PT, RZ, UR8, PT ;  /* 0x00000008ff007c0c */ /* 0x000fe2000bf25070 */
[----:B------:R-:W0:Y:S02]  /*4f90*/  LDC R21, c[0x0][0x148] ;  /* 0x00005200ff157b82 */ /* 0x000e240000000800 */
[----:B------:R-:W-:Y:S01]  /*4fa0*/  IMAD R6, R4, UR4, RZ ;  /* 0x0000000404067c24 */ /* 0x000fe2000f8e02ff */
[----:B------:R-:W-:Y:S01]  /*4fb0*/  ISETP.NE.AND.EX P1, PT, RZ, UR9, PT, P1 ;  /* 0x00000009ff007c0c */ /* 0x000fe2000bf25310 */
[----:B------:R-:W-:Y:S01]  /*4fc0*/  IMAD.WIDE.U32 R4, R7, UR4, R16 ;  /* 0x0000000407047c25 */ /* 0x000fe2000f8e0010 */
[----:B------:R-:W-:-:S03]  /*4fd0*/  ULDC UR4, c[0x0][0x150] ;  /* 0x0000540000047ab9 */ /* 0x000fc60000000800 */
[----:B------:R-:W-:Y:S02]  /*4fe0*/  IMAD R7, R7, UR5, R6 ;  /* 0x0000000507077c24 */ /* 0x000fe4000f8e0206 */
[----:B------:R-:W-:Y:S01]  /*4ff0*/  FMUL R6, R9, UR4 ;  /* 0x0000000409067c20 */ /* 0x000fe20008400000 */
[----:B------:R-:W-:Y:S01]  /*5000*/  ULDC UR4, c[0x0][0x618] ;  /* 0x0001860000047ab9 */ /* 0x000fe20000000800 */
[----:B------:R-:W-:Y:S01]  /*5010*/  ULDC UR5, c[0x0][0x154] ;  /* 0x0000550000057ab9 */ /* 0x000fe20000000800 */
[----:B------:R-:W-:-:S03]  /*5020*/  IMAD.IADD R5, R5, 0x1, R7 ;  /* 0x0000000105057824 */ /* 0x000fc600078e0207 */
[----:B------:R-:W3:Y:S02]  /*5030*/  F2I.U32.TRUNC.NTZ R6, R6 ;  /* 0x0000000600067305 */ /* 0x000ee4000020f000 */
[----:B------:R-:W-:Y:S02]  /*5040*/  SHF.R.U64 R9, R4, UR4, R5 ;  /* 0x0000000404097c19 */ /* 0x000fe40008001205 */
[----:B-1----:R-:W-:-:S05]  /*5050*/  I2FP.F32.U32 R4, R14 ;  /* 0x0000000e00047245 */ /* 0x002fca0000201000 */
[----:B------:R-:W-:Y:S01]  /*5060*/  FMUL R22, R4, UR5 ;  /* 0x0000000504167c20 */ /* 0x000fe20008400000 */
[----:B------:R-:W-:Y:S01]  /*5070*/  SHF.R.U32.HI R4, RZ, UR4, R5 ;  /* 0x00000004ff047c19 */ /* 0x000fe20008011605 */
[----:B------:R-:W-:-:S03]  /*5080*/  ULDC UR4, c[0x0][0x658] ;  /* 0x0001960000047ab9 */ /* 0x000fc60000000800 */
[--C-:B------:R-:W-:Y:S01]  /*5090*/  SHF.R.U64 R20, R9, UR6, R4.reuse ;  /* 0x0000000609147c19 */ /* 0x100fe20008001204 */
[----:B------:R-:W1:Y:S01]  /*50a0*/  F2I.U32.TRUNC.NTZ R22, R22 ;  /* 0x0000001600167305 */ /* 0x000e62000020f000 */
[----:B------:R-:W-:Y:S01]  /*50b0*/  SHF.R.U32.HI R5, RZ, UR6, R4 ;  /* 0x00000006ff057c19 */ /* 0x000fe20008011604 */
[----:B---3--:R-:W-:-:S03]  /*50c0*/  IMAD.MOV R6, RZ, RZ, -R6 ;  /* 0x000000ffff067224 */ /* 0x008fc600078e0a06 */
[----:B------:R-:W-:Y:S01]  /*50d0*/  SHF.R.U64 R18, R20, UR4, R5 ;  /* 0x0000000414127c19 */ /* 0x000fe20008001205 */
[----:B--2---:R-:W-:Y:S01]  /*50e0*/  IMAD R15, R24, R6, R15 ;  /* 0x00000006180f7224 */ /* 0x004fe200078e020f */
[----:B------:R-:W-:-:S03]  /*50f0*/  SHF.R.U32.HI R23, RZ, UR4, R5 ;  /* 0x00000004ff177c19 */ /* 0x000fc60008011605 */
[----:B------:R-:W-:Y:S02]  /*5100*/  IMAD.MOV.U32 R4, RZ, RZ, R18 ;  /* 0x000000ffff047224 */ /* 0x000fe400078e0012 */
[----:B------:R-:W-:Y:S01]  /*5110*/  IMAD.MOV.U32 R5, RZ, RZ, R23 ;  /* 0x000000ffff057224 */ /* 0x000fe200078e0017 */
[----:B-1----:R-:W-:Y:S06]  /*5120*/  @!P1 BRA `(.L_x_109) ;  /* 0x0000000000289947 */ /* 0x002fec0003800000 */
[----:B------:R-:W-:Y:S02]  /*5130*/  ULDC UR4, c[0x0][0x64c] ;  /* 0x0001930000047ab9 */ /* 0x000fe40000000800 */
[----:B------:R-:W-:-:S05]  /*5140*/  IADD3 R5, P1, R18, UR4, RZ ;  /* 0x0000000412057c10 */ /* 0x000fca000ff3e0ff */
[----:B------:R-:W-:-:S04]  /*5150*/  IMAD.X R23, RZ, RZ, R23, P1 ;  /* 0x000000ffff177224 */ /* 0x000fc800008e0617 */
[----:B------:R-:W-:-:S04]  /*5160*/  IMAD.WIDE.U32 R6, R23, UR8, RZ ;  /* 0x0000000817067c25 */ /* 0x000fc8000f8e00ff */
[----:B------:R-:W-:-:S04]  /*5170*/  IMAD.WIDE.U32 R6, P1, R5, UR9, R6 ;  /* 0x0000000905067c25 */ /* 0x000fc8000f820006 */
[----:B------:R-:W-:-:S04]  /*5180*/  IMAD.WIDE.U32 R4, R5, UR8, RZ ;  /* 0x0000000805047c25 */ /* 0x000fc8000f8e00ff */
[----:B------:R-:W-:Y:S01]  /*5190*/  IMAD.MOV.U32 R4, RZ, RZ, R7 ;  /* 0x000000ffff047224 */ /* 0x000fe200078e0007 */
[----:B------:R-:W-:Y:S01]  /*51a0*/  IADD3 RZ, P3, R5, R6, RZ ;  /* 0x0000000605ff7210 */ /* 0x000fe20007f7e0ff */
[----:B------:R-:W-:-:S04]  /*51b0*/  IMAD.X R5, RZ, RZ, RZ, P1 ;  /* 0x000000ffff057224 */ /* 0x000fc800008e06ff */
[----:B------:R-:W-:-:S08]  /*51c0*/  IMAD.WIDE.U32.X R4, R23, UR9, R4, P3 ;  /* 0x0000000917047c25 */ /* 0x000fd000098e0404 */
.L_x_109:
[----:B------:R-:W-:Y:S01]  /*51d0*/  ISETP.NE.AND P1, PT, R2, 0x1, PT ;  /* 0x000000010200780c */ /* 0x000fe20003f25270 */
[----:B------:R-:W-:Y:S01]  /*51e0*/  ULDC UR4, c[0x0][0x648] ;  /* 0x0001920000047ab9 */ /* 0x000fe20000000800 */
[----:B------:R-:W-:Y:S01]  /*51f0*/  LOP3.LUT R20, R20, UR17, RZ, 0xc0, !PT ;  /* 0x0000001114147c12 */ /* 0x000fe2000f8ec0ff */
[----:B------:R-:W-:Y:S01]  /*5200*/  IMAD.MOV R22, RZ, RZ, -R22 ;  /* 0x000000ffff167224 */ /* 0x000fe200078e0a16 */
[----:B------:R-:W-:Y:S01]  /*5210*/  SHF.R.U64 R5, R4, UR4, R5 ;  /* 0x0000000404057c19 */ /* 0x000fe20008001205 */
[----:B------:R-:W-:Y:S01]  /*5220*/  ULDC UR4, c[0x0][0x638] ;  /* 0x00018e0000047ab9 */ /* 0x000fe20000000800 */
[----:B------:R-:W-:Y:S01]  /*5230*/  LOP3.LUT R9, R9, UR16, RZ, 0xc0, !PT ;  /* 0x0000001009097c12 */ /* 0x000fe2000f8ec0ff */
[----:B------:R-:W-:Y:S01]  /*5240*/  ULDC UR5, c[0x0][0x610] ;  /* 0x0001840000057ab9 */ /* 0x000fe20000000800 */
[----:B------:R-:W-:Y:S02]  /*5250*/  IMAD.MOV.U32 R4, RZ, RZ, 0x1 ;  /* 0x00000001ff047424 */ /* 0x000fe400078e00ff */
[----:B------:R-:W-:-:S02]  /*5260*/  IMAD.MOV R7, RZ, RZ, -R5 ;  /* 0x000000ffff077224 */ /* 0x000fc400078e0a05 */
[----:B------:R-:W-:Y:S02]  /*5270*/  IMAD R20, R5, UR18, R20 ;  /* 0x0000001205147c24 */ /* 0x000fe4000f8e0214 */
[----:B0-----:R-:W-:Y:S02]  /*5280*/  @P1 IMAD R15, R21, R22, R14 ;  /* 0x00000016150f1224 */ /* 0x001fe400078e020e */
[----:B------:R-:W-:Y:S01]  /*5290*/  IMAD R18, R7, UR4, R18 ;  /* 0x0000000407127c24 */ /* 0x000fe2000f8e0212 */
[----:B------:R-:W-:Y:S01]  /*52a0*/  ULDC UR4, c[0x0][0x600] ;  /* 0x0001800000047ab9 */ /* 0x000fe20000000800 */
[----:B------:R-:W-:Y:S02]  /*52b0*/  IMAD R15, R20, UR5, R15 ;  /* 0x00000005140f7c24 */ /* 0x000fe4000f8e020f */
[----:B------:R-:W-:-:S05]  /*52c0*/  IMAD R18, R18, UR4, R9 ;  /* 0x0000000412127c24 */ /* 0x000fca000f8e0209 */
[----:B------:R-:W-:Y:S02]  /*52d0*/  SEL R9, R18, R15, !P1 ;  /* 0x0000000f12097207 */ /* 0x000fe40004800000 */
[----:B------:R-:W-:-:S07]  /*52e0*/  SEL R7, R15, R18, !P1 ;  /* 0x000000120f077207 */ /* 0x000fce0004800000 */
.L_x_107:
[----:B------:R-:W-:Y:S05]  /*52f0*/  BSYNC B1 ;  /* 0x0000000000017941 */ /* 0x000fea0003800000 */
.L_x_106:
[----:B------:R-:W-:-:S13]  /*5300*/  LOP3.LUT P1, RZ, R4, 0xff, RZ, 0xc0, !PT ;  /* 0x000000ff04ff7812 */ /* 0x000fda000782c0ff */
[----:B------:R-:W-:Y:S05]  /*5310*/  @P1 BRA `(.L_x_110) ;  /* 0xfffffff4004c1947 */ /* 0x000fea000383ffff */
[----:B------:R-:W-:Y:S05]  /*5320*/  BSYNC B0 ;  /* 0x0000000000007941 */ /* 0x000fea0003800000 */
.L_x_98:
[----:B------:R-:W-:-:S03]  /*5330*/  UMOV UR4, 0xffffffff ;  /* 0xffffffff00047882 */ /* 0x000fc60000000000 */
[----:B------:R-:W-:Y:S05]  /*5340*/  BRA.DIV UR4, `(.L_x_111) ;  /* 0x00000006043c7947 */ /* 0x000fea000b800000 */
[----:B------:R-:W-:-:S13]  /*5350*/  ELECT P6, URZ, PT ;  /* 0x00000000003f782f */ /* 0x000fda00038c0000 */
.L_x_126:
[----:B------:R-:W-:Y:S04]  /*5360*/  BSSY B0, `(.L_x_112) ;  /* 0x0000034000007945 */ /* 0x000fe80003800000 */
[----:B------:R-:W-:Y:S05]  /*5370*/  @!P6 BRA `(.L_x_113) ;  /* 0x0000000000c8e947 */ /* 0x000fea0003800000 */
[----:B------:R-:W-:-:S04]  /*5380*/  LOP3.LUT R19, R19, 0x2, RZ, 0xfc, !PT ;  /* 0x0000000213137812 */ /* 0x000fc800078efcff */
[----:B------:R-:W-:-:S13]  /*5390*/  ISETP.NE.AND P0, PT, R19, 0x3, PT ;  /* 0x000000031300780c */ /* 0x000fda0003f05270 */
[----:B------:R-:W-:Y:S05]  /*53a0*/  @!P0 BRA `(.L_x_114) ;  /* 0x0000000000048947 */ /* 0x000fea0003800000 */
[----:B------:R-:W-:Y:S01]  /*53b0*/  BPT.TRAP 0x1 ;  /* 0x000000040000795c */ /* 0x000fe20000300000 */
.L_x_114:
[----:B------:R-:W0:Y:S01]  /*53c0*/  S2R R3, SR_CgaCtaId ;  /* 0x0000000000037919 */ /* 0x000e220000008800 */
[----:B------:R-:W-:-:S04]  /*53d0*/  MOV R2, 0x400 ;  /* 0x0000040000027802 */ /* 0x000fc80000000f00 */
[----:B0-----:R-:W-:Y:S02]  /*53e0*/  LEA R3, R3, R2, 0x18 ;  /* 0x0000000203037211 */ /* 0x001fe400078ec0ff */
[----:B------:R-:W-:-:S03]  /*53f0*/  SHF.L.U32 R2, R0, 0x1f, RZ ;  /* 0x0000001f00027819 */ /* 0x000fc600000006ff */
[----:B------:R-:W-:-:S04]  /*5400*/  VIADD R3, R3, 0x28 ;  /* 0x0000002803037836 */ /* 0x000fc80000000000 */
[C---:B------:R-:W-:Y:S02]  /*5410*/  IMAD R7, R12.reuse, 0x8, R3 ;  /* 0x000000080c077824 */ /* 0x040fe400078e0203 */
[----:B------:R-:W-:Y:S02]  /*5420*/  VIADD R12, R12, 0x1 ;  /* 0x000000010c0c7836 */ /* 0x000fe40000000000 */
[----:B------:R-:W0:Y:S03]  /*5430*/  SYNCS.PHASECHK.TRANS64.TRYWAIT P0, [R7+URZ], R2 ;  /* 0x00000002070075a7 */ /* 0x000e26000800017f */
[----:B------:R-:W-:-:S04]  /*5440*/  ISETP.NE.AND P1, PT, R12, 0x5, PT ;  /* 0x000000050c00780c */ /* 0x000fc80003f25270 */
[----:B------:R-:W-:Y:S02]  /*5450*/  SEL R5, RZ, 0x1, P1 ;  /* 0x00000001ff057807 */ /* 0x000fe40000800000 */
[----:B------:R-:W-:Y:S02]  /*5460*/  SEL R12, R12, RZ, P1 ;  /* 0x000000ff0c0c7207 */ /* 0x000fe40000800000 */
[----:B------:R-:W-:-:S03]  /*5470*/  LOP3.LUT R5, R0, R5, RZ, 0x3c, !PT ;  /* 0x0000000500057212 */ /* 0x000fc600078e3cff */
[----:B------:R-:W-:Y:S01]  /*5480*/  IMAD R9, R12, 0x8, R3 ;  /* 0x000000080c097824 */ /* 0x000fe200078e0203 */
[----:B------:R-:W-:Y:S01]  /*5490*/  SHF.L.U32 R4, R5, 0x1f, RZ ;  /* 0x0000001f05047819 */ /* 0x000fe200000006ff */
[----:B0-----:R-:W-:Y:S06]  /*54a0*/  @!P0 BRA `(.L_x_115) ;  /* 0x0000000400048947 */ /* 0x001fec0003800000 */
.L_x_127:
[----:B------:R-:W1:Y:S01]  /*54b0*/  SYNCS.PHASECHK.TRANS64.TRYWAIT P0, [R9+URZ], R4 ;  /* 0x00000004090075a7 */ /* 0x000e62000800017f */
[----:B------:R-:W-:-:S05]  /*54c0*/  VIADD R0, R12, 0x1 ;  /* 0x000000010c007836 */ /* 0x000fca0000000000 */
[----:B------:R-:W-:-:S04]  /*54d0*/  ISETP.NE.AND P1, PT, R0, 0x5, PT ;  /* 0x000000050000780c */ /* 0x000fc80003f25270 */
[----:B0-----:R-:W-:Y:S02]  /*54e0*/  SEL R2, RZ, 0x1, P1 ;  /* 0x00000001ff027807 */ /* 0x001fe40000800000 */
[----:B------:R-:W-:Y:S02]  /*54f0*/  SEL R0, R0, RZ, P1 ;  /* 0x000000ff00007207 */ /* 0x000fe40000800000 */
[----:B------:R-:W-:-:S03]  /*5500*/  LOP3.LUT R7, R5, R2, RZ, 0x3c, !PT ;  /* 0x0000000205077212 */ /* 0x000fc600078e3cff */
[----:B------:R-:W-:Y:S01]  /*5510*/  IMAD R6, R0, 0x8, R3 ;  /* 0x0000000800067824 */ /* 0x000fe200078e0203 */
[----:B------:R-:W-:Y:S01]  /*5520*/  SHF.L.U32 R5, R7, 0x1f, RZ ;  /* 0x0000001f07057819 */ /* 0x000fe200000006ff */
[----:B-1----:R-:W-:Y:S06]  /*5530*/  @!P0 BRA `(.L_x_116) ;  /* 0x0000000000f48947 */ /* 0x002fec0003800000 */
.L_x_128:
[----:B------:R-:W1:Y:S01]  /*5540*/  SYNCS.PHASECHK.TRANS64.TRYWAIT P0, [R6+URZ], R5 ;  /* 0x00000005060075a7 */ /* 0x000e62000800017f */
[----:B------:R-:W-:-:S05]  /*5550*/  VIADD R0, R0, 0x1 ;  /* 0x0000000100007836 */ /* 0x000fca0000000000 */
[----:B------:R-:W-:-:S04]  /*5560*/  ISETP.NE.AND P1, PT, R0, 0x5, PT ;  /* 0x000000050000780c */ /* 0x000fc80003f25270 */
[----:B------:R-:W-:Y:S02]  /*5570*/  SEL R2, RZ, 0x1, P1 ;  /* 0x00000001ff027807 */ /* 0x000fe40000800000 */
[----:B------:R-:W-:Y:S02]  /*5580*/  SEL R0, R0, RZ, P1 ;  /* 0x000000ff00007207 */ /* 0x000fe40000800000 */
[----:B------:R-:W-:-:S03]  /*5590*/  LOP3.LUT R7, R7, R2, RZ, 0x3c, !PT ;  /* 0x0000000207077212 */ /* 0x000fc600078e3cff */
[----:B0-----:R-:W-:Y:S01]  /*55a0*/  IMAD R9, R0, 0x8, R3 ;  /* 0x0000000800097824 */ /* 0x001fe200078e0203 */
[----:B------:R-:W-:Y:S01]  /*55b0*/  SHF.L.U32 R4, R7, 0x1f, RZ ;  /* 0x0000001f07047819 */ /* 0x000fe200000006ff */
[----:B-1----:R-:W-:Y:S06]  /*55c0*/  @!P0 BRA `(.L_x_117) ;  /* 0x0000000000e48947 */ /* 0x002fec0003800000 */
.L_x_129:
[----:B------:R-:W1:Y:S01]  /*55d0*/  SYNCS.PHASECHK.TRANS64.TRYWAIT P0, [R9+URZ], R4 ;  /* 0x00000004090075a7 */ /* 0x000e62000800017f */
[----:B------:R-:W-:-:S05]  /*55e0*/  VIADD R0, R0, 0x1 ;  /* 0x0000000100007836 */ /* 0x000fca0000000000 */
[----:B------:R-:W-:-:S04]  /*55f0*/  ISETP.NE.AND P1, PT, R0, 0x5, PT ;  /* 0x000000050000780c */ /* 0x000fc80003f25270 */
[----:B------:R-:W-:Y:S02]  /*5600*/  SEL R2, RZ, 0x1, P1 ;  /* 0x00000001ff027807 */ /* 0x000fe40000800000 */
[----:B------:R-:W-:Y:S02]  /*5610*/  SEL R0, R0, RZ, P1 ;  /* 0x000000ff00007207 */ /* 0x000fe40000800000 */
[----:B------:R-:W-:Y:S01]  /*5620*/  LOP3.LUT R2, R7, R2, RZ, 0x3c, !PT ;  /* 0x0000000207027212 */ /* 0x000fe200078e3cff */
[----:B-1----:R-:W-:Y:S06]  /*5630*/  @!P0 BRA `(.L_x_118) ;  /* 0x0000000000dc8947 */ /* 0x002fec0003800000 */
.L_x_130:
[----:B------:R-:W-:Y:S01]  /*5640*/  IMAD R3, R0, 0x8, R3 ;  /* 0x0000000800037824 */ /* 0x000fe200078e0203 */
[----:B------:R-:W-:-:S07]  /*5650*/  SHF.L.U32 R0, R2, 0x1f, RZ ;  /* 0x0000001f02007819 */ /* 0x000fce00000006ff */
.L_x_119:
[----:B--2---:R2:W3:Y:S02]  /*5660*/  SYNCS.PHASECHK.TRANS64.TRYWAIT P0, [R3+URZ], R0 ;  /* 0x00000000030075a7 */ /* 0x0044e4000800017f */
[----:B---3--:R-:W-:Y:S05]  /*5670*/  @!P0 NANOSLEEP.SYNCS 0x989680 ;  /* 0x009896800000895d */ /* 0x008fea0003900000 */
[----:B------:R-:W3:Y:S02]  /*5680*/  @!P0 SYNCS.PHASECHK.TRANS64 P0, [R3+URZ], R0 ;  /* 0x00000000030085a7 */ /* 0x000ee4000800007f */
[----:B---3--:R-:W-:Y:S05]  /*5690*/  @!P0 BRA `(.L_x_119) ;  /* 0xfffffffc00f08947 */ /* 0x008fea000383ffff */
.L_x_113:
[----:B------:R-:W-:Y:S05]  /*56a0*/  BSYNC B0 ;  /* 0x0000000000007941 */ /* 0x000fea0003800000 */
.L_x_112:
[----:B------:R-:W-:Y:S05]  /*56b0*/  EXIT ;  /* 0x000000000000794d */ /* 0x000fea0003800000 */
.L_x_17:
[----:B---3--:R3:W4:Y:S02]  /*56c0*/  SYNCS.PHASECHK.TRANS64.TRYWAIT P1, [R3+URZ], R0 ;  /* 0x00000000030075a7 */ /* 0x008724000802017f */
[----:B----4-:R-:W-:Y:S05]  /*56d0*/  @!P1 NANOSLEEP.SYNCS 0x989680 ;  /* 0x009896800000995d */ /* 0x010fea0003900000 */
[----:B------:R-:W4:Y:S02]  /*56e0*/  @!P1 SYNCS.PHASECHK.TRANS64 P1, [R3+URZ], R0 ;  /* 0x00000000030095a7 */ /* 0x000f24000802007f */
[----:B----4-:R-:W-:Y:S05]  /*56f0*/  @!P1 BRA `(.L_x_17) ;  /* 0xfffffffc00f09947 */ /* 0x010fea000383ffff */
[----:B------:R-:W-:Y:S05]  /*5700*/  BRA `(.L_x_16) ;  /* 0xffffffb800c87947 */ /* 0x000fea000383ffff */
.L_x_22:
[----:B-1----:R-:W-:-:S04]  /*5710*/  IMAD.U32 R4, RZ, RZ, UR8 ;  /* 0x00000008ff047e24 */ /* 0x002fc8000f8e00ff */
[----:B------:R1:W2:Y:S03]  /*5720*/  SYNCS.PHASECHK.TRANS64.TRYWAIT P1, [R4+URZ], R3 ;  /* 0x00000003040075a7 */ /* 0x0002a6000802017f */
[----:B--2---:R-:W-:Y:S05]  /*5730*/  @!P1 NANOSLEEP.SYNCS 0x989680 ;  /* 0x009896800000995d */ /* 0x004fea0003900000 */
[----:B------:R-:W2:Y:S02]  /*5740*/  @!P1 SYNCS.PHASECHK.TRANS64 P1, [R4+URZ], R3 ;  /* 0x00000003040095a7 */ /* 0x000ea4000802007f */
[----:B--2---:R-:W-:Y:S05]  /*5750*/  @!P1 BRA `(.L_x_22) ;  /* 0xfffffffc00ec9947 */ /* 0x004fea000383ffff */
[----:B------:R-:W-:Y:S05]  /*5760*/  BRA `(.L_x_21) ;  /* 0xffffffbc00a87947 */ /* 0x000fea000383ffff */
.L_x_99:
[----:B------:R-:W-:Y:S01]  /*5770*/  BSSY B1, `(.L_x_120) ;  /* 0x0000006000017945 */ /* 0x000fe20003800000 */
[----:B------:R-:W-:-:S07]  /*5780*/  IMAD.MOV.U32 R15, RZ, RZ, -0x1 ;  /* 0xffffffffff0f7424 */ /* 0x000fce00078e00ff */
[----:B------:R-:W-:Y:S05]  /*5790*/  WARPSYNC.COLLECTIVE R15, `(.L_x_121) ;  /* 0x000000000f0c7348 */ /* 0x000fea0003c00000 */
[----:B------:R-:W-:Y:S02]  /*57a0*/  ELECT P6, UR62, PT ;  /* 0x00000000003e782f */ /* 0x000fe400038c0000 */
[----:B------:R-:W-:Y:S01]  /*57b0*/  MOV R14, UR62 ;  /* 0x0000003e000e7c02 */ /* 0x000fe20008000f00 */
[----:B------:R-:W-:Y:S10]  /*57c0*/  ENDCOLLECTIVE ;  /* 0x000000000000791b */ /* 0x000ff40003800000 */
.L_x_121:
[----:B------:R-:W-:Y:S05]  /*57d0*/  BSYNC B1 ;  /* 0x0000000000017941 */ /* 0x000fea0003800000 */
.L_x_120:
[----:B------:R-:W-:Y:S05]  /*57e0*/  BRA `(.L_x_122) ;  /* 0xfffffff000247947 */ /* 0x000fea000383ffff */
.L_x_102:
[----:B0-----:R0:W1:Y:S02]  /*57f0*/  SYNCS.PHASECHK.TRANS64.TRYWAIT P1, [R14+URZ+0x28], R7 ;  /* 0x000028070e0075a7 */ /* 0x001064000802017f */
[----:B-1----:R-:W-:Y:S05]  /*5800*/  @!P1 NANOSLEEP.SYNCS 0x989680 ;  /* 0x009896800000995d */ /* 0x002fea0003900000 */
[----:B------:R-:W1:Y:S02]  /*5810*/  @!P1 SYNCS.PHASECHK.TRANS64 P1, [R14+URZ+0x28], R7 ;  /* 0x000028070e0095a7 */ /* 0x000e64000802007f */
[----:B-1----:R-:W-:Y:S05]  /*5820*/  @!P1 BRA `(.L_x_102) ;  /* 0xfffffffc00f09947 */ /* 0x002fea000383ffff */
[----:B------:R-:W-:Y:S05]  /*5830*/  BRA `(.L_x_123) ;  /* 0xfffffff000587947 */ /* 0x000fea000383ffff */
.L_x_111:
[----:B------:R-:W-:Y:S01]  /*5840*/  BSSY B0, `(.L_x_124) ;  /* 0x0000006000007945 */ /* 0x000fe20003800000 */
[----:B------:R-:W-:-:S07]  /*5850*/  IMAD.MOV.U32 R15, RZ, RZ, -0x1 ;  /* 0xffffffffff0f7424 */ /* 0x000fce00078e00ff */
[----:B------:R-:W-:Y:S05]  /*5860*/  WARPSYNC.COLLECTIVE R15, `(.L_x_125) ;  /* 0x000000000f0c7348 */ /* 0x000fea0003c00000 */
[----:B------:R-:W-:Y:S02]  /*5870*/  ELECT P6, UR62, PT ;  /* 0x00000000003e782f */ /* 0x000fe400038c0000 */
[----:B------:R-:W-:Y:S01]  /*5880*/  MOV R14, UR62 ;  /* 0x0000003e000e7c02 */ /* 0x000fe20008000f00 */
[----:B------:R-:W-:Y:S10]  /*5890*/  ENDCOLLECTIVE ;  /* 0x000000000000791b */ /* 0x000ff40003800000 */
.L_x_125:
[----:B------:R-:W-:Y:S05]  /*58a0*/  BSYNC B0 ;  /* 0x0000000000007941 */ /* 0x000fea0003800000 */
.L_x_124:
[----:B------:R-:W-:Y:S05]  /*58b0*/  BRA `(.L_x_126) ;  /* 0xfffffff800a87947 */ /* 0x000fea000383ffff */
.L_x_115:
[----:B0-----:R0:W1:Y:S02]  /*58c0*/  SYNCS.PHASECHK.TRANS64.TRYWAIT P0, [R7+URZ], R2 ;  /* 0x00000002070075a7 */ /* 0x001064000800017f */
[----:B-1----:R-:W-:Y:S05]  /*58d0*/  @!P0 NANOSLEEP.SYNCS 0x989680 ;  /* 0x009896800000895d */ /* 0x002fea0003900000 */
[----:B------:R-:W1:Y:S02]  /*58e0*/  @!P0 SYNCS.PHASECHK.TRANS64 P0, [R7+URZ], R2 ;  /* 0x00000002070085a7 */ /* 0x000e64000800007f */
[----:B-1----:R-:W-:Y:S05]  /*58f0*/  @!P0 BRA `(.L_x_115) ;  /* 0xfffffffc00f08947 */ /* 0x002fea000383ffff */
[----:B------:R-:W-:Y:S05]  /*5900*/  BRA `(.L_x_127) ;  /* 0xfffffff800e87947 */ /* 0x000fea000383ffff */
.L_x_116:
[----:B0-----:R0:W1:Y:S02]  /*5910*/  SYNCS.PHASECHK.TRANS64.TRYWAIT P0, [R9+URZ], R4 ;  /* 0x00000004090075a7 */ /* 0x001064000800017f */
[----:B-1----:R-:W-:Y:S05]  /*5920*/  @!P0 NANOSLEEP.SYNCS 0x989680 ;  /* 0x009896800000895d */ /* 0x002fea0003900000 */
[----:B------:R-:W1:Y:S02]  /*5930*/  @!P0 SYNCS.PHASECHK.TRANS64 P0, [R9+URZ], R4 ;  /* 0x00000004090085a7 */ /* 0x000e64000800007f */
[----:B-1----:R-:W-:Y:S05]  /*5940*/  @!P0 BRA `(.L_x_116) ;  /* 0xfffffffc00f08947 */ /* 0x002fea000383ffff */
[----:B------:R-:W-:Y:S05]  /*5950*/  BRA `(.L_x_128) ;  /* 0xfffffff800f87947 */ /* 0x000fea000383ffff */
.L_x_117:
[----:B0-----:R0:W1:Y:S02]  /*5960*/  SYNCS.PHASECHK.TRANS64.TRYWAIT P0, [R6+URZ], R5 ;  /* 0x00000005060075a7 */ /* 0x001064000800017f */
[----:B-1----:R-:W-:Y:S05]  /*5970*/  @!P0 NANOSLEEP.SYNCS 0x989680 ;  /* 0x009896800000895d */ /* 0x002fea0003900000 */
[----:B------:R-:W1:Y:S02]  /*5980*/  @!P0 SYNCS.PHASECHK.TRANS64 P0, [R6+URZ], R5 ;  /* 0x00000005060085a7 */ /* 0x000e64000800007f */
[----:B-1----:R-:W-:Y:S05]  /*5990*/  @!P0 BRA `(.L_x_117) ;  /* 0xfffffffc00f08947 */ /* 0x002fea000383ffff */
[----:B------:R-:W-:Y:S05]  /*59a0*/  BRA `(.L_x_129) ;  /* 0xfffffffc00087947 */ /* 0x000fea000383ffff */
.L_x_118:
[----:B-1----:R1:W2:Y:S02]  /*59b0*/  SYNCS.PHASECHK.TRANS64.TRYWAIT P0, [R9+URZ], R4 ;  /* 0x00000004090075a7 */ /* 0x0022a4000800017f */
[----:B--2---:R-:W-:Y:S05]  /*59c0*/  @!P0 NANOSLEEP.SYNCS 0x989680 ;  /* 0x009896800000895d */ /* 0x004fea0003900000 */
[----:B------:R-:W2:Y:S02]  /*59d0*/  @!P0 SYNCS.PHASECHK.TRANS64 P0, [R9+URZ], R4 ;  /* 0x00000004090085a7 */ /* 0x000ea4000800007f */
[----:B--2---:R-:W-:Y:S05]  /*59e0*/  @!P0 BRA `(.L_x_118) ;  /* 0xfffffffc00f08947 */ /* 0x004fea000383ffff */
[----:B------:R-:W-:Y:S05]  /*59f0*/  BRA `(.L_x_130) ;  /* 0xfffffffc00107947 */ /* 0x000fea000383ffff */
.L_x_131:
[----:B------:R-:W-:-:S00]  /*5a00*/  BRA `(.L_x_131) ;  /* 0xfffffffc00fc7947 */ /* 0x000fc0000383ffff */
[----:B------:R-:W-:-:S00]  /*5a10*/  NOP ;  /* 0x0000000000007918 */ /* 0x000fc00000000000 */
        /* <DEDUP_REMOVED lines=14> */
.L_x_132:


//--------------------- .nv.global.init           --------------------------
	.section	.nv.global.init,"aw",@progbits
.nv.global.init:
	.type		$str$22,@object
	.size		$str$22,($str$23 - $str$22)
$str$22:
        /*0000*/ 	.byte	0x6b, 0x5f, 0x74, 0x69, 0x6c, 0x65, 0x5f, 0x63, 0x6f, 0x75, 0x6e, 0x74, 0x20, 0x3e, 0x3d, 0x20
        /*0010*/ 	.byte	0x31, 0x00
	.type		$str$23,@object
	.size		$str$23,(__unnamed_1 - $str$23)
$str$23:
        /*0012*/ 	.byte	0x2f, 0x74, 0x6d, 0x70, 0x2f, 0x63, 0x75, 0x74, 0x6c, 0x61, 0x73, 0x73, 0x5f, 0x73, 0x77, 0x65
        /*0022*/ 	.byte	0x65, 0x70, 0x5f, 0x73, 0x72, 0x63, 0x2f, 0x69, 0x6e, 0x63, 0x6c, 0x75, 0x64, 0x65, 0x2f, 0x63
        /*0032*/ 	.byte	0x75, 0x74, 0x6c, 0x61, 0x73, 0x73, 0x2f, 0x67, 0x65, 0x6d, 0x6d, 0x2f, 0x63, 0x6f, 0x6c, 0x6c
        /*0042*/ 	.byte	0x65, 0x63, 0x74, 0x69, 0x76, 0x65, 0x2f, 0x73, 0x6d, 0x39, 0x30, 0x5f, 0x6d, 0x6d, 0x61, 0x5f
        /*0052*/ 	.byte	0x74, 0x6d, 0x61, 0x5f, 0x67, 0x6d, 0x6d, 0x61, 0x5f, 0x73, 0x73, 0x5f, 0x77, 0x61, 0x72, 0x70
        /*0062*/ 	.byte	0x73, 0x70, 0x65, 0x63, 0x69, 0x61, 0x6c, 0x69, 0x7a, 0x65, 0x64, 0x2e, 0x68, 0x70, 0x70, 0x00
	.type		__unnamed_1,@object
	.size		__unnamed_1,(.L_0 - __unnamed_1)
__unnamed_1:
        /*0072*/ 	.byte	0x76, 0x6f, 0x69, 0x64, 0x20, 0x63, 0x75, 0x74, 0x6c, 0x61, 0x73, 0x73, 0x3a, 0x3a, 0x67, 0x65
        /* <DEDUP_REMOVED lines=175> */
.L_0:


//--------------------- .nv.shared._ZN7cutlass13device_kernelINS_4gemm6kernel13GemmUniversalIN4cute5tupleIJiiiiEEENS1_10collective13CollectiveMmaINS1_34MainloopSm90TmaGmmaWarpSpecializedILi5ENS5_IJNS4_1CILi1EEESB_SB_EEENS1_35KernelTmaWarpSpecializedCooperativeEEENS5_IJNSA_ILi128EEENSA_ILi64EEENSA_ILi32EEEEEEfNS5_IJlSB_lEEEfSJ_NS4_8TiledMMAINS4_8MMA_AtomIJNS4_4SM904GMMA29MMA_64x64x8_F32TF32TF32_SS_TNILNSN_7ScaleInE1ELSP_1EEEEEENS4_6LayoutINS5_IJNSA_ILi2EEESB_SB_EEENS5_IJSB_NSA_ILi0EEESV_EEEEENS5_IJNS4_10UnderscoreESY_SY_EEEEENS4_13SM90_TMA_LOADENS4_14ComposedLayoutINS4_7SwizzleILi3ELi4ELi3EEENS4_18smem_ptr_flag_bitsILi32EEENSS_INS5_IJNSA_ILi8EEESH_EEENS5_IJSH_SB_EEEEEEEvNS4_8identityES11_S1B_vS1C_EENS_8epilogue10collective6detail29Sm90TmaWarpSpecializedAdapterINS1F_15DefaultEpilogueIfSJ_SJ_NS1E_6thread17LinearCombinationIfLi1EffLNS1J_9ScaleType4KindE0ELNS_15FloatRoundStyleE2EfEENS1_15EpilogueDefaultEEEEEvvEEEEvNT_6ParamsE --------------------------
	.section	.nv.shared._ZN7cutlass13device_kernelINS_4gemm6kernel13GemmUniversalIN4cute5tupleIJiiiiEEENS1_10collective13CollectiveMmaINS1_34MainloopSm90TmaGmmaWarpSpecializedILi5ENS5_IJNS4_1CILi1EEESB_SB_EEENS1_35KernelTmaWarpSpecializedCooperativeEEENS5_IJNSA_ILi128EEENSA_ILi64EEENSA_ILi32EEEEEEfNS5_IJlSB_lEEEfSJ_NS4_8TiledMMAINS4_8MMA_AtomIJNS4_4SM904GMMA29MMA_64x64x8_F32TF32TF32_SS_TNILNSN_7ScaleInE1ELSP_1EEEEEENS4_6LayoutINS5_IJNSA_ILi2EEESB_SB_EEENS5_IJSB_NSA_ILi0EEESV_EEEEENS5_IJNS4_10UnderscoreESY_SY_EEEEENS4_13SM90_TMA_LOADENS4_14ComposedLayoutINS4_7SwizzleILi3ELi4ELi3EEENS4_18smem_ptr_flag_bitsILi32EEENSS_INS5_IJNSA_ILi8EEESH_EEENS5_IJSH_SB_EEEEEEEvNS4_8identityES11_S1B_vS1C_EENS_8epilogue10collective6detail29Sm90TmaWarpSpecializedAdapterINS1F_15DefaultEpilogueIfSJ_SJ_NS1E_6thread17LinearCombinationIfLi1EffLNS1J_9ScaleType4KindE0ELNS_15FloatRoundStyleE2EfEENS1_15EpilogueDefaultEEEEEvvEEEEvNT_6ParamsE,"aw",@nobits
	.sectionflags	@""
	.align	16
	.zero		1024


//--------------------- .nv.shared.reserved.0     --------------------------
	.section	.nv.shared.reserved.0,"aw",@nobits
	.weak		__nv_reservedSMEM_offset_0_alias
	.size		__nv_reservedSMEM_offset_0_alias, 0, 0
	.other		__nv_reservedSMEM_offset_0_alias,@"STO_CUDA_RESERVED_SHARED STV_DEFAULT"
__nv_reservedSMEM_offset_0_alias:
	.zero		0


//--------------------- .nv.global                --------------------------
	.section	.nv.global,"aw",@nobits
.nv.global:
	.type		_ZN40_INTERNAL_2c46fccb_4_k_cu_3d75114b_228754cute1_E,@object
	.size		_ZN40_INTERNAL_2c46fccb_4_k_cu_3d75114b_228754cute1_E,(_ZN40_INTERNAL_2c46fccb_4_k_cu_3d75114b_228754cuda3std3__45__cpo6cbeginE - _ZN40_INTERNAL_2c46fccb_4_k_cu_3d75114b_228754cute1_E)
_ZN40_INTERNAL_2c46fccb_4_k_cu_3d75114b_228754cute1_E:
	.zero		1
	.type		_ZN40_INTERNAL_2c46fccb_4_k_cu_3d75114b_228754cuda3std3__45__cpo6cbeginE,@object
	.size		_ZN40_INTERNAL_2c46fccb_4_k_cu_3d75114b_228754cuda3std3__45__cpo6cbeginE,(_ZN40_INTERNAL_2c46fccb_4_k_cu_3d75114b_228754cuda3std3__48in_placeE - _ZN40_INTERNAL_2c46fccb_4_k_cu_3d75114b_228754cuda3std3__45__cpo6cbeginE)
_ZN40_INTERNAL_2c46fccb_4_k_cu_3d75114b_228754cuda3std3__45__cpo6cbeginE:
	.zero		1
	.type		_ZN40_INTERNAL_2c46fccb_4_k_cu_3d75114b_228754cuda3std3__48in_placeE,@object
	.size		_ZN40_INTERNAL_2c46fccb_4_k_cu_3d75114b_228754cuda3std3__48in_placeE,(_ZN40_INTERNAL_2c46fccb_4_k_cu_3d75114b_228754cuda3std6ranges3__45__cpo9iter_moveE - _ZN40_INTERNAL_2c46fccb_4_k_cu_3d75114b_228754cuda3std3__48in_placeE)
_ZN40_INTERNAL_2c46fccb_4_k_cu_3d75114b_228754cuda3std3__48in_placeE:
	.zero		1
	.type		_ZN40_INTERNAL_2c46fccb_4_k_cu_3d75114b_228754cuda3std6ranges3__45__cpo9iter_moveE,@object
	.size		_ZN40_INTERNAL_2c46fccb_4_k_cu_3d75114b_228754cuda3std6ranges3__45__cpo9iter_moveE,(_ZN40_INTERNAL_2c46fccb_4_k_cu_3d75114b_228754cuda3std3__45__cpo5beginE - _ZN40_INTERNAL_2c46fccb_4_k_cu_3d75114b_228754cuda3std6ranges3__45__cpo9iter_moveE)
_ZN40_INTERNAL_2c46fccb_4_k_cu_3d75114b_228754cuda3std6ranges3__45__cpo9iter_moveE:
	.zero		1
	.type		_ZN40_INTERNAL_2c46fccb_4_k_cu_3d75114b_228754cuda3std3__45__cpo5beginE,@object
	.size		_ZN40_INTERNAL_2c46fccb_4_k_cu_3d75114b_228754cuda3std3__45__cpo5beginE,(_ZN40_INTERNAL_2c46fccb_4_k_cu_3d75114b_228754cuda3std3__442_GLOBAL__N__2c46fccb_4_k_cu_3d75114b_228756ignoreE - _ZN40_INTERNAL_2c46fccb_4_k_cu_3d75114b_228754cuda3std3__45__cpo5beginE)
_ZN40_INTERNAL_2c46fccb_4_k_cu_3d75114b_228754cuda3std3__45__cpo5beginE:
	.zero		1
	.type		_ZN40_INTERNAL_2c46fccb_4_k_cu_3d75114b_228754cuda3std3__442_GLOBAL__N__2c46fccb_4_k_cu_3d75114b_228756ignoreE,@object
	.size		_ZN40_INTERNAL_2c46fccb_4_k_cu_3d75114b_228754cuda3std3__442_GLOBAL__N__2c46fccb_4_k_cu_3d75114b_228756ignoreE,(_ZN40_INTERNAL_2c46fccb_4_k_cu_3d75114b_228754cute7productE - _ZN40_INTERNAL_2c46fccb_4_k_cu_3d75114b_228754cuda3std3__442_GLOBAL__N__2c46fccb_4_k_cu_3d75114b_228756ignoreE)
_ZN40_INTERNAL_2c46fccb_4_k_cu_3d75114b_228754cuda3std3__442_GLOBAL__N__2c46fccb_4_k_cu_3d75114b_228756ignoreE:
	.zero		1
	.type		_ZN40_INTERNAL_2c46fccb_4_k_cu_3d75114b_228754cute7productE,@object
	.size		_ZN40_INTERNAL_2c46fccb_4_k_cu_3d75114b_228754cute7productE,(_ZN40_INTERNAL_2c46fccb_4_k_cu_3d75114b_228754cuda3std3__45__cpo3endE - _ZN40_INTERNAL_2c46fccb_4_k_cu_3d75114b_228754cute7productE)
_ZN40_INTERNAL_2c46fccb_4_k_cu_3d75114b_228754cute7productE:
	.zero		1
	.type		_ZN40_INTERNAL_2c46fccb_4_k_cu_3d75114b_228754cuda3std3__45__cpo3endE,@object
	.size		_ZN40_INTERNAL_2c46fccb_4_k_cu_3d75114b_228754cuda3std3__45__cpo3endE,(_ZN40_INTERNAL_2c46fccb_4_k_cu_3d75114b_228754cuda3std3__419piecewise_constructE - _ZN40_INTERNAL_2c46fccb_4_k_cu_3d75114b_228754cuda3std3__45__cpo3endE)
_ZN40_INTERNAL_2c46fccb_4_k_cu_3d75114b_228754cuda3std3__45__cpo3endE:
	.zero		1
	.type		_ZN40_INTERNAL_2c46fccb_4_k_cu_3d75114b_228754cuda3std3__419piecewise_constructE,@object
	.size		_ZN40_INTERNAL_2c46fccb_4_k_cu_3d75114b_228754cuda3std3__419piecewise_constructE,(_ZN40_INTERNAL_2c46fccb_4_k_cu_3d75114b_228754cuda3std3__45__cpo4cendE - _ZN40_INTERNAL_2c46fccb_4_k_cu_3d75114b_228754cuda3std3__419piecewise_constructE)
_ZN40_INTERNAL_2c46fccb_4_k_cu_3d75114b_228754cuda3std3__419piecewise_constructE:
	.zero		1
	.type		_ZN40_INTERNAL_2c46fccb_4_k_cu_3d75114b_228754cuda3std3__45__cpo4cendE,@object
	.size		_ZN40_INTERNAL_2c46fccb_4_k_cu_3d75114b_228754cuda3std3__45__cpo4cendE,(_ZN40_INTERNAL_2c46fccb_4_k_cu_3d75114b_228754cuda3std6ranges3__45__cpo4swapE - _ZN40_INTERNAL_2c46fccb_4_k_cu_3d75114b_228754cuda3std3__45__cpo4cendE)
_ZN40_INTERNAL_2c46fccb_4_k_cu_3d75114b_228754cuda3std3__45__cpo4cendE:
	.zero		1
	.type		_ZN40_INTERNAL_2c46fccb_4_k_cu_3d75114b_228754cuda3std6ranges3__45__cpo4swapE,@object
	.size		_ZN40_INTERNAL_2c46fccb_4_k_cu_3d75114b_228754cuda3std6ranges3__45__cpo4swapE,(.L_8 - _ZN40_INTERNAL_2c46fccb_4_k_cu_3d75114b_228754cuda3std6ranges3__45__cpo4swapE)
_ZN40_INTERNAL_2c46fccb_4_k_cu_3d75114b_228754cuda3std6ranges3__45__cpo4swapE:
	.zero		1
.L_8:


//--------------------- .nv.constant0._ZN7cutlass13device_kernelINS_4gemm6kernel13GemmUniversalIN4cute5tupleIJiiiiEEENS1_10collective13CollectiveMmaINS1_34MainloopSm90TmaGmmaWarpSpecializedILi5ENS5_IJNS4_1CILi1EEESB_SB_EEENS1_35KernelTmaWarpSpecializedCooperativeEEENS5_IJNSA_ILi128EEENSA_ILi64EEENSA_ILi32EEEEEEfNS5_IJlSB_lEEEfSJ_NS4_8TiledMMAINS4_8MMA_AtomIJNS4_4SM904GMMA29MMA_64x64x8_F32TF32TF32_SS_TNILNSN_7ScaleInE1ELSP_1EEEEEENS4_6LayoutINS5_IJNSA_ILi2EEESB_SB_EEENS5_IJSB_NSA_ILi0EEESV_EEEEENS5_IJNS4_10UnderscoreESY_SY_EEEEENS4_13SM90_TMA_LOADENS4_14ComposedLayoutINS4_7SwizzleILi3ELi4ELi3EEENS4_18smem_ptr_flag_bitsILi32EEENSS_INS5_IJNSA_ILi8EEESH_EEENS5_IJSH_SB_EEEEEEEvNS4_8identityES11_S1B_vS1C_EENS_8epilogue10collective6detail29Sm90TmaWarpSpecializedAdapterINS1F_15DefaultEpilogueIfSJ_SJ_NS1E_6thread17LinearCombinationIfLi1EffLNS1J_9ScaleType4KindE0ELNS_15FloatRoundStyleE2EfEENS1_15EpilogueDefaultEEEEEvvEEEEvNT_6ParamsE --------------------------
	.section	.nv.constant0._ZN7cutlass13device_kernelINS_4gemm6kernel13GemmUniversalIN4cute5tupleIJiiiiEEENS1_10collective13CollectiveMmaINS1_34MainloopSm90TmaGmmaWarpSpecializedILi5ENS5_IJNS4_1CILi1EEESB_SB_EEENS1_35KernelTmaWarpSpecializedCooperativeEEENS5_IJNSA_ILi128EEENSA_ILi64EEENSA_ILi32EEEEEEfNS5_IJlSB_lEEEfSJ_NS4_8TiledMMAINS4_8MMA_AtomIJNS4_4SM904GMMA29MMA_64x64x8_F32TF32TF32_SS_TNILNSN_7ScaleInE1ELSP_1EEEEEENS4_6LayoutINS5_IJNSA_ILi2EEESB_SB_EEENS5_IJSB_NSA_ILi0EEESV_EEEEENS5_IJNS4_10UnderscoreESY_SY_EEEEENS4_13SM90_TMA_LOADENS4_14ComposedLayoutINS4_7SwizzleILi3ELi4ELi3EEENS4_18smem_ptr_flag_bitsILi32EEENSS_INS5_IJNSA_ILi8EEESH_EEENS5_IJSH_SB_EEEEEEEvNS4_8identityES11_S1B_vS1C_EENS_8epilogue10collective6detail29Sm90TmaWarpSpecializedAdapterINS1F_15DefaultEpilogueIfSJ_SJ_NS1E_6thread17LinearCombinationIfLi1EffLNS1J_9ScaleType4KindE0ELNS_15FloatRoundStyleE2EfEENS1_15EpilogueDefaultEEEEEvvEEEEvNT_6ParamsE,"a",@progbits
	.sectionflags	@""
	.align	4
.nv.constant0._ZN7cutlass13device_kernelINS_4gemm6kernel13GemmUniversalIN4cute5tupleIJiiiiEEENS1_10collective13CollectiveMmaINS1_34MainloopSm90TmaGmmaWarpSpecializedILi5ENS5_IJNS4_1CILi1EEESB_SB_EEENS1_35KernelTmaWarpSpecializedCooperativeEEENS5_IJNSA_ILi128EEENSA_ILi64EEENSA_ILi32EEEEEEfNS5_IJlSB_lEEEfSJ_NS4_8TiledMMAINS4_8MMA_AtomIJNS4_4SM904GMMA29MMA_64x64x8_F32TF32TF32_SS_TNILNSN_7ScaleInE1ELSP_1EEEEEENS4_6LayoutINS5_IJNSA_ILi2EEESB_SB_EEENS5_IJSB_NSA_ILi0EEESV_EEEEENS5_IJNS4_10UnderscoreESY_SY_EEEEENS4_13SM90_TMA_LOADENS4_14ComposedLayoutINS4_7SwizzleILi3ELi4ELi3EEENS4_18smem_ptr_flag_bitsILi32EEENSS_INS5_IJNSA_ILi8EEESH_EEENS5_IJSH_SB_EEEEEEEvNS4_8identityES11_S1B_vS1C_EENS_8epilogue10collective6detail29Sm90TmaWarpSpecializedAdapterINS1F_15DefaultEpilogueIfSJ_SJ_NS1E_6thread17LinearCombinationIfLi1EffLNS1J_9ScaleType4KindE0ELNS_15FloatRoundStyleE2EfEENS1_15EpilogueDefaultEEEEEvvEEEEvNT_6ParamsE:
	.zero		1664


//--------------------- SYMBOLS --------------------------

	.type		.nv.reservedSmem.offset0,@object
	.size		.nv.reservedSmem.offset0,0x4
	.type		__assertfail,@function
